// auto-generated by cutlass_sweep.gemm — config: {"arch": "sm_100", "cluster_m": 2, "cluster_n": 2, "dtype": "e5m2", "stages": 4, "tile_k": 32, "tile_m": 256, "tile_n": 256}
#include "cutlass/cutlass.h"
#include "cutlass/gemm/collective/collective_builder.hpp"
#include "cutlass/gemm/device/gemm_universal_adapter.h"
#include "cutlass/gemm/kernel/gemm_universal.hpp"
#include "cutlass/epilogue/collective/collective_builder.hpp"

using ElemA = cutlass::float_e5m2_t;
using ElemB = cutlass::float_e5m2_t;
using ElemCD = cutlass::float_e5m2_t;
using Acc  = float;
using TileShape    = cute::Shape<cute::_256, cute::_256, cute::_32>;
using ClusterShape = cute::Shape<cute::_2, cute::_2, cute::_1>;

using CollectiveEpilogue = typename cutlass::epilogue::collective::CollectiveBuilder<
    cutlass::arch::Sm100, cutlass::arch::OpClassTensorOp,
    TileShape, ClusterShape,
    cutlass::epilogue::collective::EpilogueTileAuto,
    Acc, Acc,
    ElemCD, cutlass::layout::RowMajor, 128 / cutlass::sizeof_bits<ElemCD>::value,
    ElemCD, cutlass::layout::RowMajor, 128 / cutlass::sizeof_bits<ElemCD>::value,
    cutlass::epilogue::collective::EpilogueScheduleAuto
  >::CollectiveOp;

using CollectiveMainloop = typename cutlass::gemm::collective::CollectiveBuilder<
    cutlass::arch::Sm100, cutlass::arch::OpClassTensorOp,
    ElemA, cutlass::layout::RowMajor, 128 / cutlass::sizeof_bits<ElemA>::value,
    ElemB, cutlass::layout::ColumnMajor, 128 / cutlass::sizeof_bits<ElemB>::value,
    Acc,
    TileShape, ClusterShape,
    cutlass::gemm::collective::StageCount<4>,
    cutlass::gemm::collective::KernelScheduleAuto
  >::CollectiveOp;

using GemmKernel = cutlass::gemm::kernel::GemmUniversal<
    cute::Shape<int,int,int,int>,
    CollectiveMainloop,
    CollectiveEpilogue
>;
using Gemm = cutlass::gemm::device::GemmUniversalAdapter<GemmKernel>;

// Force the device kernel symbol into the cubin without needing a host main.
auto* _anchor = &cutlass::device_kernel<GemmKernel>;


// ===== COMPILED SASS (sm_100a) =====

	.target	sm_100a

	.elftype	@"ET_EXEC"


//--------------------- .note.nv.tkinfo           --------------------------
	.section	.note.nv.tkinfo,"",@"SHT_NOTE"
	.sectionflags	@"SHF_NOTE_NV_TKINFO"
	.tkinfo
        /*0018*/ 	.word	0x00000002
        /*0030*/ 	.string	""
        /*0030*/ 	.string	"ptxas"
        /*0030*/ 	.string	"Cuda compilation tools, release 13.0, V13.0.88"
        /*0030*/ 	.string	"Build cuda_13.0.r13.0/compiler.36424714_0"
        /*0030*/ 	.string	"-arch sm_100a -m 64 "



//--------------------- .note.nv.cuinfo           --------------------------
	.section	.note.nv.cuinfo,"",@"SHT_NOTE"
	.sectionflags	@"SHF_NOTE_NV_CUINFO"
        /*0018*/ 	.short	0x0002
        /*001a*/ 	.short	0x0064
        /*001c*/ 	.short	0x0082
	.zero		2


//--------------------- .nv.info                  --------------------------
	.section	.nv.info,"",@"SHT_CUDA_INFO"
	.align	4


	//----- nvinfo : EIATTR_REGCOUNT
	.align		4
        /*0000*/ 	.byte	0x04, 0x2f
        /*0002*/ 	.short	(.L_20 - .L_19)
	.align		4
.L_19:
        /*0004*/ 	.word	index@(_ZN7cutlass13device_kernelINS_4gemm6kernel13GemmUniversalIN4cute5tupleIJiiiiEEENS1_10collective13CollectiveMmaINS1_35MainloopSm100TmaUmmaWarpSpecializedILi4ELi2ELi2ENS5_IJNS4_1CILi2EEESB_NSA_ILi1EEEEEEEENS5_IJNSA_ILi256EEESF_NSA_ILi32EEEEEENS_12float_e5m2_tENS5_IJlSC_lEEESI_SJ_NS4_8TiledMMAINS4_8MMA_AtomIJNS4_10MMA_TraitsINS4_25SM100_MMA_F8F6F4_2x1SM_SSEJSI_SI_fSF_SF_NS4_17integral_constantINS4_4UMMA5MajorELSQ_0EEESR_NSO_INSP_7ScaleInELSS_0EEEST_EEEEEENS4_6LayoutINS5_IJSC_SC_SC_EEENS5_IJNSA_ILi0EEESY_SY_EEEEENS5_IJNS4_10UnderscoreES11_S11_EEEEENS4_28SM100_TMA_2SM_LOAD_MULTICASTENS4_14ComposedLayoutINS4_7SwizzleILi1ELi4ELi3EEENS4_18smem_ptr_flag_bitsILi8EEENSW_INS5_IJNSA_ILi8EEESG_EEENS5_IJSG_SC_EEEEEEEvNS4_8identityENS4_18SM100_TMA_2SM_LOADES1E_vS1F_EENS_8epilogue10collective18CollectiveEpilogueINS1I_23Sm100TmaWarpSpecializedILi4ELi2ELi64ELb0ELb0EEEJNS5_IJNSA_ILi128EEESF_SG_EEENS5_IJNSW_IS1N_SC_EENSW_INSA_ILi64EEESC_EEEEESI_SJ_SI_SJ_NS1I_6fusion15FusionCallbacksIS1M_NS1T_17LinearCombinationISI_fSI_fLNS_15FloatRoundStyleE2EEES1O_S1S_JEEENS4_5SM1004TMEM4LOAD26SM100_TMEM_LOAD_32dp32b64xENS4_13SM90_TMA_LOADENS15_INS16_ILi2ELi4ELi3EEES19_NSW_INS5_IJS1A_S1Q_EEENS5_IJS1Q_SC_EEEEEEENS4_39AutoVectorizingCopyWithAssumedAlignmentILi128EEENS4_14SM90_TMA_STOREES28_S2A_S2A_EEEvvEEEEvNT_6ParamsE)
        /*0008*/ 	.word	0x000000cf


	//----- nvinfo : EIATTR_FRAME_SIZE
	.align		4
.L_20:
        /*000c*/ 	.byte	0x04, 0x11
        /*000e*/ 	.short	(.L_22 - .L_21)
	.align		4
.L_21:
        /*0010*/ 	.word	index@($__internal_2_$__cuda_sm10x_tcgen05_guardrail_trap_unallocated_columns_being_dealloced)
        /*0014*/ 	.word	0x00000000


	//----- nvinfo : EIATTR_FRAME_SIZE
	.align		4
.L_22:
        /*0018*/ 	.byte	0x04, 0x11
        /*001a*/ 	.short	(.L_24 - .L_23)
	.align		4
.L_23:
        /*001c*/ 	.word	index@($__internal_1_$__cuda_sm10x_tcgen05_guardrail_trap_phase_invalid_during_alloc)
        /*0020*/ 	.word	0x00000000


	//----- nvinfo : EIATTR_FRAME_SIZE
	.align		4
.L_24:
        /*0024*/ 	.byte	0x04, 0x11
        /*0026*/ 	.short	(.L_26 - .L_25)
	.align		4
.L_25:
        /*0028*/ 	.word	index@($__internal_0_$__cuda_sm10x_tcgen05_guardrail_trap_col_being_dealloced_not_returned_by_alloc)
        /*002c*/ 	.word	0x00000000


	//----- nvinfo : EIATTR_FRAME_SIZE
	.align		4
.L_26:
        /*0030*/ 	.byte	0x04, 0x11
        /*0032*/ 	.short	(.L_28 - .L_27)
	.align		4
.L_27:
        /*0034*/ 	.word	index@(_ZN7cutlass13device_kernelINS_4gemm6kernel13GemmUniversalIN4cute5tupleIJiiiiEEENS1_10collective13CollectiveMmaINS1_35MainloopSm100TmaUmmaWarpSpecializedILi4ELi2ELi2ENS5_IJNS4_1CILi2EEESB_NSA_ILi1EEEEEEEENS5_IJNSA_ILi256EEESF_NSA_ILi32EEEEEENS_12float_e5m2_tENS5_IJlSC_lEEESI_SJ_NS4_8TiledMMAINS4_8MMA_AtomIJNS4_10MMA_TraitsINS4_25SM100_MMA_F8F6F4_2x1SM_SSEJSI_SI_fSF_SF_NS4_17integral_constantINS4_4UMMA5MajorELSQ_0EEESR_NSO_INSP_7ScaleInELSS_0EEEST_EEEEEENS4_6LayoutINS5_IJSC_SC_SC_EEENS5_IJNSA_ILi0EEESY_SY_EEEEENS5_IJNS4_10UnderscoreES11_S11_EEEEENS4_28SM100_TMA_2SM_LOAD_MULTICASTENS4_14ComposedLayoutINS4_7SwizzleILi1ELi4ELi3EEENS4_18smem_ptr_flag_bitsILi8EEENSW_INS5_IJNSA_ILi8EEESG_EEENS5_IJSG_SC_EEEEEEEvNS4_8identityENS4_18SM100_TMA_2SM_LOADES1E_vS1F_EENS_8epilogue10collective18CollectiveEpilogueINS1I_23Sm100TmaWarpSpecializedILi4ELi2ELi64ELb0ELb0EEEJNS5_IJNSA_ILi128EEESF_SG_EEENS5_IJNSW_IS1N_SC_EENSW_INSA_ILi64EEESC_EEEEESI_SJ_SI_SJ_NS1I_6fusion15FusionCallbacksIS1M_NS1T_17LinearCombinationISI_fSI_fLNS_15FloatRoundStyleE2EEES1O_S1S_JEEENS4_5SM1004TMEM4LOAD26SM100_TMEM_LOAD_32dp32b64xENS4_13SM90_TMA_LOADENS15_INS16_ILi2ELi4ELi3EEES19_NSW_INS5_IJS1A_S1Q_EEENS5_IJS1Q_SC_EEEEEEENS4_39AutoVectorizingCopyWithAssumedAlignmentILi128EEENS4_14SM90_TMA_STOREES28_S2A_S2A_EEEvvEEEEvNT_6ParamsE)
        /*0038*/ 	.word	0x00000000


	//----- nvinfo : EIATTR_MIN_STACK_SIZE
	.align		4
.L_28:
        /*003c*/ 	.byte	0x04, 0x12
        /*003e*/ 	.short	(.L_30 - .L_29)
	.align		4
.L_29:
        /*0040*/ 	.word	index@(_ZN7cutlass13device_kernelINS_4gemm6kernel13GemmUniversalIN4cute5tupleIJiiiiEEENS1_10collective13CollectiveMmaINS1_35MainloopSm100TmaUmmaWarpSpecializedILi4ELi2ELi2ENS5_IJNS4_1CILi2EEESB_NSA_ILi1EEEEEEEENS5_IJNSA_ILi256EEESF_NSA_ILi32EEEEEENS_12float_e5m2_tENS5_IJlSC_lEEESI_SJ_NS4_8TiledMMAINS4_8MMA_AtomIJNS4_10MMA_TraitsINS4_25SM100_MMA_F8F6F4_2x1SM_SSEJSI_SI_fSF_SF_NS4_17integral_constantINS4_4UMMA5MajorELSQ_0EEESR_NSO_INSP_7ScaleInELSS_0EEEST_EEEEEENS4_6LayoutINS5_IJSC_SC_SC_EEENS5_IJNSA_ILi0EEESY_SY_EEEEENS5_IJNS4_10UnderscoreES11_S11_EEEEENS4_28SM100_TMA_2SM_LOAD_MULTICASTENS4_14ComposedLayoutINS4_7SwizzleILi1ELi4ELi3EEENS4_18smem_ptr_flag_bitsILi8EEENSW_INS5_IJNSA_ILi8EEESG_EEENS5_IJSG_SC_EEEEEEEvNS4_8identityENS4_18SM100_TMA_2SM_LOADES1E_vS1F_EENS_8epilogue10collective18CollectiveEpilogueINS1I_23Sm100TmaWarpSpecializedILi4ELi2ELi64ELb0ELb0EEEJNS5_IJNSA_ILi128EEESF_SG_EEENS5_IJNSW_IS1N_SC_EENSW_INSA_ILi64EEESC_EEEEESI_SJ_SI_SJ_NS1I_6fusion15FusionCallbacksIS1M_NS1T_17LinearCombinationISI_fSI_fLNS_15FloatRoundStyleE2EEES1O_S1S_JEEENS4_5SM1004TMEM4LOAD26SM100_TMEM_LOAD_32dp32b64xENS4_13SM90_TMA_LOADENS15_INS16_ILi2ELi4ELi3EEES19_NSW_INS5_IJS1A_S1Q_EEENS5_IJS1Q_SC_EEEEEEENS4_39AutoVectorizingCopyWithAssumedAlignmentILi128EEENS4_14SM90_TMA_STOREES28_S2A_S2A_EEEvvEEEEvNT_6ParamsE)
        /*0044*/ 	.word	0x00000000
.L_30:


//--------------------- .nv.compat                --------------------------
	.section	.nv.compat,"",@"SHT_CUDA_COMPAT_INFO"
	.align	4
        /*0000*/ 	.byte	0x02, 0x09, 0x01, 0x00, 0x02, 0x02, 0x02, 0x00, 0x02, 0x05, 0x05, 0x00, 0x03, 0x07, 0x01, 0x01
        /*0010*/ 	.byte	0x02, 0x03, 0x01, 0x00, 0x02, 0x06, 0x01, 0x00, 0x04, 0x0b, 0x08, 0x00, 0x09, 0x00, 0x00, 0x00
        /*0020*/ 	.byte	0x00, 0x00, 0x00, 0x00


//--------------------- .nv.info._ZN7cutlass13device_kernelINS_4gemm6kernel13GemmUniversalIN4cute5tupleIJiiiiEEENS1_10collective13CollectiveMmaINS1_35MainloopSm100TmaUmmaWarpSpecializedILi4ELi2ELi2ENS5_IJNS4_1CILi2EEESB_NSA_ILi1EEEEEEEENS5_IJNSA_ILi256EEESF_NSA_ILi32EEEEEENS_12float_e5m2_tENS5_IJlSC_lEEESI_SJ_NS4_8TiledMMAINS4_8MMA_AtomIJNS4_10MMA_TraitsINS4_25SM100_MMA_F8F6F4_2x1SM_SSEJSI_SI_fSF_SF_NS4_17integral_constantINS4_4UMMA5MajorELSQ_0EEESR_NSO_INSP_7ScaleInELSS_0EEEST_EEEEEENS4_6LayoutINS5_IJSC_SC_SC_EEENS5_IJNSA_ILi0EEESY_SY_EEEEENS5_IJNS4_10UnderscoreES11_S11_EEEEENS4_28SM100_TMA_2SM_LOAD_MULTICASTENS4_14ComposedLayoutINS4_7SwizzleILi1ELi4ELi3EEENS4_18smem_ptr_flag_bitsILi8EEENSW_INS5_IJNSA_ILi8EEESG_EEENS5_IJSG_SC_EEEEEEEvNS4_8identityENS4_18SM100_TMA_2SM_LOADES1E_vS1F_EENS_8epilogue10collective18CollectiveEpilogueINS1I_23Sm100TmaWarpSpecializedILi4ELi2ELi64ELb0ELb0EEEJNS5_IJNSA_ILi128EEESF_SG_EEENS5_IJNSW_IS1N_SC_EENSW_INSA_ILi64EEESC_EEEEESI_SJ_SI_SJ_NS1I_6fusion15FusionCallbacksIS1M_NS1T_17LinearCombinationISI_fSI_fLNS_15FloatRoundStyleE2EEES1O_S1S_JEEENS4_5SM1004TMEM4LOAD26SM100_TMEM_LOAD_32dp32b64xENS4_13SM90_TMA_LOADENS15_INS16_ILi2ELi4ELi3EEES19_NSW_INS5_IJS1A_S1Q_EEENS5_IJS1Q_SC_EEEEEEENS4_39AutoVectorizingCopyWithAssumedAlignmentILi128EEENS4_14SM90_TMA_STOREES28_S2A_S2A_EEEvvEEEEvNT_6ParamsE --------------------------
	.section	.nv.info._ZN7cutlass13device_kernelINS_4gemm6kernel13GemmUniversalIN4cute5tupleIJiiiiEEENS1_10collective13CollectiveMmaINS1_35MainloopSm100TmaUmmaWarpSpecializedILi4ELi2ELi2ENS5_IJNS4_1CILi2EEESB_NSA_ILi1EEEEEEEENS5_IJNSA_ILi256EEESF_NSA_ILi32EEEEEENS_12float_e5m2_tENS5_IJlSC_lEEESI_SJ_NS4_8TiledMMAINS4_8MMA_AtomIJNS4_10MMA_TraitsINS4_25SM100_MMA_F8F6F4_2x1SM_SSEJSI_SI_fSF_SF_NS4_17integral_constantINS4_4UMMA5MajorELSQ_0EEESR_NSO_INSP_7ScaleInELSS_0EEEST_EEEEEENS4_6LayoutINS5_IJSC_SC_SC_EEENS5_IJNSA_ILi0EEESY_SY_EEEEENS5_IJNS4_10UnderscoreES11_S11_EEEEENS4_28SM100_TMA_2SM_LOAD_MULTICASTENS4_14ComposedLayoutINS4_7SwizzleILi1ELi4ELi3EEENS4_18smem_ptr_flag_bitsILi8EEENSW_INS5_IJNSA_ILi8EEESG_EEENS5_IJSG_SC_EEEEEEEvNS4_8identityENS4_18SM100_TMA_2SM_LOADES1E_vS1F_EENS_8epilogue10collective18CollectiveEpilogueINS1I_23Sm100TmaWarpSpecializedILi4ELi2ELi64ELb0ELb0EEEJNS5_IJNSA_ILi128EEESF_SG_EEENS5_IJNSW_IS1N_SC_EENSW_INSA_ILi64EEESC_EEEEESI_SJ_SI_SJ_NS1I_6fusion15FusionCallbacksIS1M_NS1T_17LinearCombinationISI_fSI_fLNS_15FloatRoundStyleE2EEES1O_S1S_JEEENS4_5SM1004TMEM4LOAD26SM100_TMEM_LOAD_32dp32b64xENS4_13SM90_TMA_LOADENS15_INS16_ILi2ELi4ELi3EEES19_NSW_INS5_IJS1A_S1Q_EEENS5_IJS1Q_SC_EEEEEEENS4_39AutoVectorizingCopyWithAssumedAlignmentILi128EEENS4_14SM90_TMA_STOREES28_S2A_S2A_EEEvvEEEEvNT_6ParamsE,"",@"SHT_CUDA_INFO"
	.sectionflags	@""
	.align	4


	//----- nvinfo : EIATTR_CUDA_API_VERSION
	.align		4
        /*0000*/ 	.byte	0x04, 0x37
        /*0002*/ 	.short	(.L_32 - .L_31)
.L_31:
        /*0004*/ 	.word	0x00000082


	//----- nvinfo : EIATTR_KPARAM_INFO
	.align		4
.L_32:
        /*0008*/ 	.byte	0x04, 0x17
        /*000a*/ 	.short	(.L_34 - .L_33)
.L_33:
        /*000c*/ 	.word	0x00000000
        /*0010*/ 	.short	0x0000
        /*0012*/ 	.short	0x0000
        /*0014*/ 	.byte	0x00, 0xf0, 0x01, 0x20


	//----- nvinfo : EIATTR_AT_ENTRY_FRAGMENTS
	.align		4
.L_34:
        /*0018*/ 	.byte	0x04, 0x4f
        /*001a*/ 	.short	(.L_36 - .L_35)


	//   ....[0]....
.L_35:
        /*001c*/ 	.word	0x00000007


	//----- nvinfo : EIATTR_RESERVED_SMEM_USED
	.align		4
.L_36:
        /*0020*/ 	.byte	0x01, 0x41
	.zero		2


	//----- nvinfo : EIATTR_SPARSE_MMA_MASK
	.align		4
        /*0024*/ 	.byte	0x03, 0x50
        /*0026*/ 	.short	0x0000


	//----- nvinfo : EIATTR_TCGEN05_2CTA_USED
	.align		4
        /*0028*/ 	.byte	0x01, 0x52
	.zero		2


	//----- nvinfo : EIATTR_MAXREG_COUNT
	.align		4
        /*002c*/ 	.byte	0x03, 0x1b
        /*002e*/ 	.short	0x00ff


	//----- nvinfo : EIATTR_NUM_BARRIERS
	.align		4
        /*0030*/ 	.byte	0x02, 0x4c
        /*0032*/ 	.byte	0x07
	.zero		1


	//----- nvinfo : EIATTR_EXTERNS
	.align		4
        /*0034*/ 	.byte	0x04, 0x0f
        /*0036*/ 	.short	(.L_38 - .L_37)


	//   ....[0]....
	.align		4
.L_37:
        /*0038*/ 	.word	index@(__assertfail)


	//----- nvinfo : EIATTR_MERCURY_ISA_VERSION
	.align		4
.L_38:
        /*003c*/ 	.byte	0x03, 0x5f
        /*003e*/ 	.short	0x0101


	//----- nvinfo : EIATTR_INT_WARP_WIDE_INSTR_OFFSETS
	.align		4
        /*0040*/ 	.byte	0x04, 0x31
        /*0042*/ 	.short	(.L_40 - .L_39)


	//   ....[0]....
.L_39:
        /*0044*/ 	.word	0x00000d30


	//   ....[1]....
        /*0048*/ 	.word	0x00000dd0


	//   ....[2]....
        /*004c*/ 	.word	0x00004030


	//   ....[3]....
        /*0050*/ 	.word	0x00004050


	//   ....[4]....
        /*0054*/ 	.word	0x00004080


	//   ....[5]....
        /*0058*/ 	.word	0x00004bc0


	//   ....[6]....
        /*005c*/ 	.word	0x00004c30


	//   ....[7]....
        /*0060*/ 	.word	0x00004d10


	//   ....[8]....
        /*0064*/ 	.word	0x00004d90


	//   ....[9]....
        /*0068*/ 	.word	0x00004e90


	//   ....[10]....
        /*006c*/ 	.word	0x00004f10


	//   ....[11]....
        /*0070*/ 	.word	0x00005000


	//   ....[12]....
        /*0074*/ 	.word	0x000050b0


	//----- nvinfo : EIATTR_COOP_GROUP_MASK_REGIDS
	.align		4
.L_40:
        /*0078*/ 	.byte	0x04, 0x29
        /*007a*/ 	.short	(.L_42 - .L_41)


	//   ....[0]....
.L_41:
        /*007c*/ 	.word	0xffffffff


	//   ....[1]....
        /*0080*/ 	.word	0xffffffff


	//   ....[2]....
        /*0084*/ 	.word	0xffffffff


	//   ....[3]....
        /*0088*/ 	.word	0xffffffff


	//   ....[4]....
        /*008c*/ 	.word	0xffffffff


	//   ....[5]....
        /*0090*/ 	.word	0xffffffff


	//   ....[6]....
        /*0094*/ 	.word	0xffffffff


	//   ....[7]....
        /*0098*/ 	.word	0xffffffff


	//   ....[8]....
        /*009c*/ 	.word	0xffffffff


	//   ....[9]....
        /*00a0*/ 	.word	0xffffffff


	//   ....[10]....
        /*00a4*/ 	.word	0xffffffff


	//   ....[11]....
        /*00a8*/ 	.word	0xffffffff


	//   ....[12]....
        /*00ac*/ 	.word	0xffffffff


	//   ....[13]....
        /*00b0*/ 	.word	0xffffffff


	//----- nvinfo : EIATTR_COOP_GROUP_INSTR_OFFSETS
	.align		4
.L_42:
        /*00b4*/ 	.byte	0x04, 0x28
        /*00b6*/ 	.short	(.L_44 - .L_43)


	//   ....[0]....
.L_43:
        /*00b8*/ 	.word	0x000000b0


	//   ....[1]....
        /*00bc*/ 	.word	0x00000520


	//   ....[2]....
        /*00c0*/ 	.word	0x000006e0


	//   ....[3]....
        /*00c4*/ 	.word	0x00000870


	//   ....[4]....
        /*00c8*/ 	.word	0x00000960


	//   ....[5]....
        /*00cc*/ 	.word	0x00000ac0


	//   ....[6]....
        /*00d0*/ 	.word	0x00000c10


	//   ....[7]....
        /*00d4*/ 	.word	0x00000e50


	//   ....[8]....
        /*00d8*/ 	.word	0x000021c0


	//   ....[9]....
        /*00dc*/ 	.word	0x00003080


	//   ....[10]....
        /*00e0*/ 	.word	0x00003550


	//   ....[11]....
        /*00e4*/ 	.word	0x00003580


	//   ....[12]....
        /*00e8*/ 	.word	0x00003f30


	//   ....[13]....
        /*00ec*/ 	.word	0x00004140


	//----- nvinfo : EIATTR_VRC_CTA_INIT_COUNT
	.align		4
.L_44:
        /*00f0*/ 	.byte	0x02, 0x4a
        /*00f2*/ 	.byte	0x80
	.zero		1


	//----- nvinfo : EIATTR_SYSCALL_OFFSETS
	.align		4
        /*00f4*/ 	.byte	0x04, 0x46
        /*00f6*/ 	.short	(.L_46 - .L_45)


	//   ....[0]....
.L_45:
        /*00f8*/ 	.word	0x00005d30


	//   ....[1]....
        /*00fc*/ 	.word	0x00005e70


	//   ....[2]....
        /*0100*/ 	.word	0x00006700


	//   ....[3]....
        /*0104*/ 	.word	0x00007d20


	//   ....[4]....
        /*0108*/ 	.word	0x000092d0


	//   ....[5]....
        /*010c*/ 	.word	0x0000a8a0


	//----- nvinfo : EIATTR_MBARRIER_INSTR_OFFSETS
	.align		4
.L_46:
        /*0110*/ 	.byte	0x04, 0x39
        /*0112*/ 	.short	(.L_48 - .L_47)


	//   ....[0]....
.L_47:
        /*0114*/ 	.word	0x00000650
        /*0118*/ 	.word	0x000000ff
        /*011c*/ 	.word	0x00000000
        /*0120*/ 	.short	0x0100
        /*0122*/ 	.byte	0x04
	.zero		1


	//   ....[1]....
        /*0124*/ 	.word	0x00000660
        /*0128*/ 	.word	0x000000ff
        /*012c*/ 	.word	0x00000020
        /*0130*/ 	.short	0x0100
        /*0132*/ 	.byte	0x04
	.zero		1


	//   ....[2]....
        /*0134*/ 	.word	0x00000670
        /*0138*/ 	.word	0x000000ff
        /*013c*/ 	.word	0x00000008
        /*0140*/ 	.short	0x0100
        /*0142*/ 	.byte	0x04
	.zero		1


	//   ....[3]....
        /*0144*/ 	.word	0x00000680
        /*0148*/ 	.word	0x000000ff
        /*014c*/ 	.word	0x00000028
        /*0150*/ 	.short	0x0100
        /*0152*/ 	.byte	0x04
	.zero		1


	//   ....[4]....
        /*0154*/ 	.word	0x00000690
        /*0158*/ 	.word	0x000000ff
        /*015c*/ 	.word	0x00000010
        /*0160*/ 	.short	0x0100
        /*0162*/ 	.byte	0x04
	.zero		1


	//   ....[5]....
        /*0164*/ 	.word	0x000006a0
        /*0168*/ 	.word	0x000000ff
        /*016c*/ 	.word	0x00000030
        /*0170*/ 	.short	0x0100
        /*0172*/ 	.byte	0x04
	.zero		1


	//   ....[6]....
        /*0174*/ 	.word	0x000006b0
        /*0178*/ 	.word	0x000000ff
        /*017c*/ 	.word	0x00000018
        /*0180*/ 	.short	0x0100
        /*0182*/ 	.byte	0x04
	.zero		1


	//   ....[7]....
        /*0184*/ 	.word	0x000006c0
        /*0188*/ 	.word	0x000000ff
        /*018c*/ 	.word	0x00000038
        /*0190*/ 	.short	0x0100
        /*0192*/ 	.byte	0x04
	.zero		1


	//   ....[8]....
        /*0194*/ 	.word	0x000007e0
        /*0198*/ 	.word	0x000000ff
        /*019c*/ 	.word	0x00000040
        /*01a0*/ 	.short	0x0100
        /*01a2*/ 	.byte	0x04
	.zero		1


	//   ....[9]....
        /*01a4*/ 	.word	0x000007f0
        /*01a8*/ 	.word	0x000000ff
        /*01ac*/ 	.word	0x00000060
        /*01b0*/ 	.short	0x0100
        /*01b2*/ 	.byte	0x04
	.zero		1


	//   ....[10]....
        /*01b4*/ 	.word	0x00000800
        /*01b8*/ 	.word	0x000000ff
        /*01bc*/ 	.word	0x00000048
        /*01c0*/ 	.short	0x0100
        /*01c2*/ 	.byte	0x04
	.zero		1


	//   ....[11]....
        /*01c4*/ 	.word	0x00000810
        /*01c8*/ 	.word	0x000000ff
        /*01cc*/ 	.word	0x00000068
        /*01d0*/ 	.short	0x0100
        /*01d2*/ 	.byte	0x04
	.zero		1


	//   ....[12]....
        /*01d4*/ 	.word	0x00000820
        /*01d8*/ 	.word	0x000000ff
        /*01dc*/ 	.word	0x00000050
        /*01e0*/ 	.short	0x0100
        /*01e2*/ 	.byte	0x04
	.zero		1


	//   ....[13]....
        /*01e4*/ 	.word	0x00000830
        /*01e8*/ 	.word	0x000000ff
        /*01ec*/ 	.word	0x00000070
        /*01f0*/ 	.short	0x0100
        /*01f2*/ 	.byte	0x04
	.zero		1


	//   ....[14]....
        /*01f4*/ 	.word	0x00000840
        /*01f8*/ 	.word	0x000000ff
        /*01fc*/ 	.word	0x00000058
        /*0200*/ 	.short	0x0100
        /*0202*/ 	.byte	0x04
	.zero		1


	//   ....[15]....
        /*0204*/ 	.word	0x00000850
        /*0208*/ 	.word	0x000000ff
        /*020c*/ 	.word	0x00000078
        /*0210*/ 	.short	0x0100
        /*0212*/ 	.byte	0x04
	.zero		1


	//   ....[16]....
        /*0214*/ 	.word	0x00000930
        /*0218*/ 	.word	0x000000ff
        /*021c*/ 	.word	0x00000080
        /*0220*/ 	.short	0x0100
        /*0222*/ 	.byte	0x06
	.zero		1


	//   ....[17]....
        /*0224*/ 	.word	0x00000940
        /*0228*/ 	.word	0x000000ff
        /*022c*/ 	.word	0x00000088
        /*0230*/ 	.short	0x0100
        /*0232*/ 	.byte	0x06
	.zero		1


	//   ....[18]....
        /*0234*/ 	.word	0x00000a70
        /*0238*/ 	.word	0x000000ff
        /*023c*/ 	.word	0x00000090
        /*0240*/ 	.short	0x0100
        /*0242*/ 	.byte	0x06
	.zero		1


	//   ....[19]....
        /*0244*/ 	.word	0x00000a80
        /*0248*/ 	.word	0x000000ff
        /*024c*/ 	.word	0x000000a0
        /*0250*/ 	.short	0x0100
        /*0252*/ 	.byte	0x06
	.zero		1


	//   ....[20]....
        /*0254*/ 	.word	0x00000a90
        /*0258*/ 	.word	0x000000ff
        /*025c*/ 	.word	0x00000098
        /*0260*/ 	.short	0x0100
        /*0262*/ 	.byte	0x06
	.zero		1


	//   ....[21]....
        /*0264*/ 	.word	0x00000aa0
        /*0268*/ 	.word	0x000000ff
        /*026c*/ 	.word	0x000000a8
        /*0270*/ 	.short	0x0100
        /*0272*/ 	.byte	0x06
	.zero		1


	//   ....[22]....
        /*0274*/ 	.word	0x00000bc0
        /*0278*/ 	.word	0x000000ff
        /*027c*/ 	.word	0x000000b0
        /*0280*/ 	.short	0x0100
        /*0282*/ 	.byte	0x04
	.zero		1


	//   ....[23]....
        /*0284*/ 	.word	0x00000bd0
        /*0288*/ 	.word	0x000000ff
        /*028c*/ 	.word	0x000000c0
        /*0290*/ 	.short	0x0100
        /*0292*/ 	.byte	0x04
	.zero		1


	//   ....[24]....
        /*0294*/ 	.word	0x00000be0
        /*0298*/ 	.word	0x000000ff
        /*029c*/ 	.word	0x000000b8
        /*02a0*/ 	.short	0x0100
        /*02a2*/ 	.byte	0x04
	.zero		1


	//   ....[25]....
        /*02a4*/ 	.word	0x00000bf0
        /*02a8*/ 	.word	0x000000ff
        /*02ac*/ 	.word	0x000000c8
        /*02b0*/ 	.short	0x0100
        /*02b2*/ 	.byte	0x04
	.zero		1


	//   ....[26]....
        /*02b4*/ 	.word	0x00000ce0
        /*02b8*/ 	.word	0x000000ff
        /*02bc*/ 	.word	0x000000d0
        /*02c0*/ 	.short	0x0100
        /*02c2*/ 	.byte	0x04
	.zero		1


	//   ....[27]....
        /*02c4*/ 	.word	0x00000cf0
        /*02c8*/ 	.word	0x000000ff
        /*02cc*/ 	.word	0x000000e0
        /*02d0*/ 	.short	0x0100
        /*02d2*/ 	.byte	0x04
	.zero		1


	//   ....[28]....
        /*02d4*/ 	.word	0x00000d00
        /*02d8*/ 	.word	0x000000ff
        /*02dc*/ 	.word	0x000000d8
        /*02e0*/ 	.short	0x0100
        /*02e2*/ 	.byte	0x04
	.zero		1


	//   ....[29]....
        /*02e4*/ 	.word	0x00000d10
        /*02e8*/ 	.word	0x000000ff
        /*02ec*/ 	.word	0x000000e8
        /*02f0*/ 	.short	0x0100
        /*02f2*/ 	.byte	0x04
	.zero		1


	//   ....[30]....
        /*02f4*/ 	.word	0x00000e10
        /*02f8*/ 	.word	0x000000ff
        /*02fc*/ 	.word	0x000000f0
        /*0300*/ 	.short	0x0100
        /*0302*/ 	.byte	0x06
	.zero		1


	//   ....[31]....
        /*0304*/ 	.word	0x000019e0
        /*0308*/ 	.word	0x00000003
        /*030c*/ 	.word	0x000000e0
        /*0310*/ 	.short	0x010a
        /*0312*/ 	.byte	0xff
	.zero		1


	//   ....[32]....
        /*0314*/ 	.word	0x00001a10
        /*0318*/ 	.word	0x00000003
        /*031c*/ 	.word	0x000000d0
        /*0320*/ 	.short	0x0101
        /*0322*/ 	.byte	0xff
	.zero		1


	//   ....[33]....
        /*0324*/ 	.word	0x00001ad0
        /*0328*/ 	.word	0x000000ff
        /*032c*/ 	.word	0x00000020
        /*0330*/ 	.short	0x010a
        /*0332*/ 	.byte	0x04
	.zero		1


	//   ....[34]....
        /*0334*/ 	.word	0x00001ba0
        /*0338*/ 	.word	0x000000ff
        /*033c*/ 	.word	0x00000020
        /*0340*/ 	.short	0x010a
        /*0342*/ 	.byte	0x21
	.zero		1


	//   ....[35]....
        /*0344*/ 	.word	0x00001d50
        /*0348*/ 	.word	0x000000ff
        /*034c*/ 	.word	0x00000020
        /*0350*/ 	.short	0x010a
        /*0352*/ 	.byte	0x05
	.zero		1


	//   ....[36]....
        /*0354*/ 	.word	0x00001e60
        /*0358*/ 	.word	0x000000ff
        /*035c*/ 	.word	0x00000088
        /*0360*/ 	.short	0x0101
        /*0362*/ 	.byte	0x06
	.zero		1


	//   ....[37]....
        /*0364*/ 	.word	0x00001e80
        /*0368*/ 	.word	0x000000ff
        /*036c*/ 	.word	0x00000020
        /*0370*/ 	.short	0x010a
        /*0372*/ 	.byte	0x04
	.zero		1


	//   ....[38]....
        /*0374*/ 	.word	0x00001f00
        /*0378*/ 	.word	0x000000ff
        /*037c*/ 	.word	0x00000020
        /*0380*/ 	.short	0x010a
        /*0382*/ 	.byte	0x11
	.zero		1


	//   ....[39]....
        /*0384*/ 	.word	0x00002090
        /*0388*/ 	.word	0x000000ff
        /*038c*/ 	.word	0x00000020
        /*0390*/ 	.short	0x010a
        /*0392*/ 	.byte	0x05
	.zero		1


	//   ....[40]....
        /*0394*/ 	.word	0x000021f0
        /*0398*/ 	.word	0x00000003
        /*039c*/ 	.word	0x00000090
        /*03a0*/ 	.short	0x010a
        /*03a2*/ 	.byte	0xff
	.zero		1


	//   ....[41]....
        /*03a4*/ 	.word	0x00002340
        /*03a8*/ 	.word	0x00000000
        /*03ac*/ 	.word	0x00000000
        /*03b0*/ 	.short	0x0101
        /*03b2*/ 	.byte	0xff
	.zero		1


	//   ....[42]....
        /*03b4*/ 	.word	0x00002900
        /*03b8*/ 	.word	0x000000ff
        /*03bc*/ 	.word	0x00000000
        /*03c0*/ 	.short	0x010a
        /*03c2*/ 	.byte	0x04
	.zero		1


	//   ....[43]....
        /*03c4*/ 	.word	0x00002990
        /*03c8*/ 	.word	0x000000ff
        /*03cc*/ 	.word	0x00000000
        /*03d0*/ 	.short	0x010a
        /*03d2*/ 	.byte	0x05
	.zero		1


	//   ....[44]....
        /*03d4*/ 	.word	0x00002a20
        /*03d8*/ 	.word	0x000000ff
        /*03dc*/ 	.word	0x00000000
        /*03e0*/ 	.short	0x010a
        /*03e2*/ 	.byte	0x05
	.zero		1


	//   ....[45]....
        /*03e4*/ 	.word	0x00002ac0
        /*03e8*/ 	.word	0x00000000
        /*03ec*/ 	.word	0x00000000
        /*03f0*/ 	.short	0x010a
        /*03f2*/ 	.byte	0xff
	.zero		1


	//   ....[46]....
        /*03f4*/ 	.word	0x00002be0
        /*03f8*/ 	.word	0x00000000
        /*03fc*/ 	.word	0x000000d0
        /*0400*/ 	.short	0x010a
        /*0402*/ 	.byte	0xff
	.zero		1


	//   ....[47]....
        /*0404*/ 	.word	0x00002c50
        /*0408*/ 	.word	0x00000004
        /*040c*/ 	.word	0x00000000
        /*0410*/ 	.short	0x0101
        /*0412*/ 	.byte	0xff
	.zero		1


	//   ....[48]....
        /*0414*/ 	.word	0x00002c70
        /*0418*/ 	.word	0x000000ff
        /*041c*/ 	.word	0x000000a0
        /*0420*/ 	.short	0x010a
        /*0422*/ 	.byte	0x04
	.zero		1


	//   ....[49]....
        /*0424*/ 	.word	0x00002d90
        /*0428*/ 	.word	0x00000000
        /*042c*/ 	.word	0x00000090
        /*0430*/ 	.short	0x010a
        /*0432*/ 	.byte	0xff
	.zero		1


	//   ....[50]....
        /*0434*/ 	.word	0x00002e90
        /*0438*/ 	.word	0x00000000
        /*043c*/ 	.word	0x00000000
        /*0440*/ 	.short	0x0101
        /*0442*/ 	.byte	0xff
	.zero		1


	//   ....[51]....
        /*0444*/ 	.word	0x00002f20
        /*0448*/ 	.word	0x000000ff
        /*044c*/ 	.word	0x000000a0
        /*0450*/ 	.short	0x0106
        /*0452*/ 	.byte	0x04
	.zero		1


	//   ....[52]....
        /*0454*/ 	.word	0x00002f40
        /*0458*/ 	.word	0x000000ff
        /*045c*/ 	.word	0x000000a0
        /*0460*/ 	.short	0x010a
        /*0462*/ 	.byte	0x04
	.zero		1


	//   ....[53]....
        /*0464*/ 	.word	0x00002fd0
        /*0468*/ 	.word	0x000000ff
        /*046c*/ 	.word	0x000000a0
        /*0470*/ 	.short	0x0106
        /*0472*/ 	.byte	0x07
	.zero		1


	//   ....[54]....
        /*0474*/ 	.word	0x00003010
        /*0478*/ 	.word	0x00000000
        /*047c*/ 	.word	0x000000a0
        /*0480*/ 	.short	0x010a
        /*0482*/ 	.byte	0xff
	.zero		1


	//   ....[55]....
        /*0484*/ 	.word	0x00003250
        /*0488*/ 	.word	0x000000ff
        /*048c*/ 	.word	0x00000008
        /*0490*/ 	.short	0x010a
        /*0492*/ 	.byte	0x05
	.zero		1


	//   ....[56]....
        /*0494*/ 	.word	0x00003270
        /*0498*/ 	.word	0x000000ff
        /*049c*/ 	.word	0x00000008
        /*04a0*/ 	.short	0x010a
        /*04a2*/ 	.byte	0x05
	.zero		1


	//   ....[57]....
        /*04a4*/ 	.word	0x00003400
        /*04a8*/ 	.word	0x000000ff
        /*04ac*/ 	.word	0x00000008
        /*04b0*/ 	.short	0x010a
        /*04b2*/ 	.byte	0x05
	.zero		1


	//   ....[58]....
        /*04b4*/ 	.word	0x00003420
        /*04b8*/ 	.word	0x000000ff
        /*04bc*/ 	.word	0x00000008
        /*04c0*/ 	.short	0x010a
        /*04c2*/ 	.byte	0x05
	.zero		1


	//   ....[59]....
        /*04c4*/ 	.word	0x000034e0
        /*04c8*/ 	.word	0x000000ff
        /*04cc*/ 	.word	0x00000000
        /*04d0*/ 	.short	0x0101
        /*04d2*/ 	.byte	0x04
	.zero		1


	//   ....[60]....
        /*04d4*/ 	.word	0x000037c0
        /*04d8*/ 	.word	0x00000000
        /*04dc*/ 	.word	0x00000090
        /*04e0*/ 	.short	0x010a
        /*04e2*/ 	.byte	0xff
	.zero		1


	//   ....[61]....
        /*04e4*/ 	.word	0x00003880
        /*04e8*/ 	.word	0x00000000
        /*04ec*/ 	.word	0x00000000
        /*04f0*/ 	.short	0x0101
        /*04f2*/ 	.byte	0xff
	.zero		1


	//   ....[62]....
        /*04f4*/ 	.word	0x00003930
        /*04f8*/ 	.word	0x000000ff
        /*04fc*/ 	.word	0x00000000
        /*0500*/ 	.short	0x010a
        /*0502*/ 	.byte	0x04
	.zero		1


	//   ....[63]....
        /*0504*/ 	.word	0x00003940
        /*0508*/ 	.word	0x000000ff
        /*050c*/ 	.word	0x000000c0
        /*0510*/ 	.short	0x010a
        /*0512*/ 	.byte	0x13
	.zero		1


	//   ....[64]....
        /*0514*/ 	.word	0x00003a00
        /*0518*/ 	.word	0x000000ff
        /*051c*/ 	.word	0x00000000
        /*0520*/ 	.short	0x010a
        /*0522*/ 	.byte	0x06
	.zero		1


	//   ....[65]....
        /*0524*/ 	.word	0x00003b20
        /*0528*/ 	.word	0x000000ff
        /*052c*/ 	.word	0x00000000
        /*0530*/ 	.short	0x010a
        /*0532*/ 	.byte	0x04
	.zero		1


	//   ....[66]....
        /*0534*/ 	.word	0x00003d40
        /*0538*/ 	.word	0x000000ff
        /*053c*/ 	.word	0x00000000
        /*0540*/ 	.short	0x010a
        /*0542*/ 	.byte	0x04
	.zero		1


	//   ....[67]....
        /*0544*/ 	.word	0x00003de0
        /*0548*/ 	.word	0x00000000
        /*054c*/ 	.word	0x00000000
        /*0550*/ 	.short	0x010a
        /*0552*/ 	.byte	0xff
	.zero		1


	//   ....[68]....
        /*0554*/ 	.word	0x00003e20
        /*0558*/ 	.word	0x00000000
        /*055c*/ 	.word	0x00000000
        /*0560*/ 	.short	0x010a
        /*0562*/ 	.byte	0xff
	.zero		1


	//   ....[69]....
        /*0564*/ 	.word	0x00003e90
        /*0568*/ 	.word	0x000000ff
        /*056c*/ 	.word	0x00000000
        /*0570*/ 	.short	0x0101
        /*0572*/ 	.byte	0x04
	.zero		1


	//   ....[70]....
        /*0574*/ 	.word	0x00003ed0
        /*0578*/ 	.word	0x000000ff
        /*057c*/ 	.word	0x000000f0
        /*0580*/ 	.short	0x010a
        /*0582*/ 	.byte	0x0d
	.zero		1


	//   ....[71]....
        /*0584*/ 	.word	0x00003f20
        /*0588*/ 	.word	0x000000ff
        /*058c*/ 	.word	0x00000000
        /*0590*/ 	.short	0x0101
        /*0592*/ 	.byte	0x04
	.zero		1


	//   ....[72]....
        /*0594*/ 	.word	0x000043c0
        /*0598*/ 	.word	0x0000000c
        /*059c*/ 	.word	0x00000090
        /*05a0*/ 	.short	0x010a
        /*05a2*/ 	.byte	0xff
	.zero		1


	//   ....[73]....
        /*05a4*/ 	.word	0x00004530
        /*05a8*/ 	.word	0x00000000
        /*05ac*/ 	.word	0x00000000
        /*05b0*/ 	.short	0x0101
        /*05b2*/ 	.byte	0xff
	.zero		1


	//   ....[74]....
        /*05b4*/ 	.word	0x000049c0
        /*05b8*/ 	.word	0x000000ff
        /*05bc*/ 	.word	0x00000088
        /*05c0*/ 	.short	0x010a
        /*05c2*/ 	.byte	0x15
	.zero		1


	//   ....[75]....
        /*05c4*/ 	.word	0x00004b40
        /*05c8*/ 	.word	0x000000ff
        /*05cc*/ 	.word	0x00000060
        /*05d0*/ 	.short	0x010a
        /*05d2*/ 	.byte	0x15
	.zero		1


	//   ....[76]....
        /*05d4*/ 	.word	0x00004cc0
        /*05d8*/ 	.word	0x000000ff
        /*05dc*/ 	.word	0x00000040
        /*05e0*/ 	.short	0x010b
        /*05e2*/ 	.byte	0x15
	.zero		1


	//   ....[77]....
        /*05e4*/ 	.word	0x00004cd0
        /*05e8*/ 	.word	0x000000ff
        /*05ec*/ 	.word	0x00000000
        /*05f0*/ 	.short	0x0101
        /*05f2*/ 	.byte	0x06
	.zero		1


	//   ....[78]....
        /*05f4*/ 	.word	0x00004ce0
        /*05f8*/ 	.word	0x000000ff
        /*05fc*/ 	.word	0x00000068
        /*0600*/ 	.short	0x010a
        /*0602*/ 	.byte	0x15
	.zero		1


	//   ....[79]....
        /*0604*/ 	.word	0x00004e40
        /*0608*/ 	.word	0x000000ff
        /*060c*/ 	.word	0x00000048
        /*0610*/ 	.short	0x010b
        /*0612*/ 	.byte	0x15
	.zero		1


	//   ....[80]....
        /*0614*/ 	.word	0x00004e50
        /*0618*/ 	.word	0x000000ff
        /*061c*/ 	.word	0x00000000
        /*0620*/ 	.short	0x0101
        /*0622*/ 	.byte	0x06
	.zero		1


	//   ....[81]....
        /*0624*/ 	.word	0x00004e60
        /*0628*/ 	.word	0x000000ff
        /*062c*/ 	.word	0x00000070
        /*0630*/ 	.short	0x010a
        /*0632*/ 	.byte	0x15
	.zero		1


	//   ....[82]....
        /*0634*/ 	.word	0x00004fb0
        /*0638*/ 	.word	0x000000ff
        /*063c*/ 	.word	0x00000050
        /*0640*/ 	.short	0x010b
        /*0642*/ 	.byte	0x15
	.zero		1


	//   ....[83]....
        /*0644*/ 	.word	0x00004fc0
        /*0648*/ 	.word	0x000000ff
        /*064c*/ 	.word	0x00000000
        /*0650*/ 	.short	0x0101
        /*0652*/ 	.byte	0x06
	.zero		1


	//   ....[84]....
        /*0654*/ 	.word	0x00004fd0
        /*0658*/ 	.word	0x000000ff
        /*065c*/ 	.word	0x00000078
        /*0660*/ 	.short	0x010a
        /*0662*/ 	.byte	0x15
	.zero		1


	//   ....[85]....
        /*0664*/ 	.word	0x000051d0
        /*0668*/ 	.word	0x000000ff
        /*066c*/ 	.word	0x00000058
        /*0670*/ 	.short	0x010b
        /*0672*/ 	.byte	0x15
	.zero		1


	//   ....[86]....
        /*0674*/ 	.word	0x000051e0
        /*0678*/ 	.word	0x000000ff
        /*067c*/ 	.word	0x00000000
        /*0680*/ 	.short	0x0101
        /*0682*/ 	.byte	0x25
	.zero		1


	//   ....[87]....
        /*0684*/ 	.word	0x00005210
        /*0688*/ 	.word	0x000000ff
        /*068c*/ 	.word	0x00000060
        /*0690*/ 	.short	0x010a
        /*0692*/ 	.byte	0x15
	.zero		1


	//   ....[88]....
        /*0694*/ 	.word	0x00005230
        /*0698*/ 	.word	0x000000ff
        /*069c*/ 	.word	0x00000068
        /*06a0*/ 	.short	0x010a
        /*06a2*/ 	.byte	0x15
	.zero		1


	//   ....[89]....
        /*06a4*/ 	.word	0x00005250
        /*06a8*/ 	.word	0x000000ff
        /*06ac*/ 	.word	0x00000070
        /*06b0*/ 	.short	0x010a
        /*06b2*/ 	.byte	0x15
	.zero		1


	//   ....[90]....
        /*06b4*/ 	.word	0x00005290
        /*06b8*/ 	.word	0x00000000
        /*06bc*/ 	.word	0x00000078
        /*06c0*/ 	.short	0x010a
        /*06c2*/ 	.byte	0xff
	.zero		1


	//   ....[91]....
        /*06c4*/ 	.word	0x000055c0
        /*06c8*/ 	.word	0x00000003
        /*06cc*/ 	.word	0x00000090
        /*06d0*/ 	.short	0x010a
        /*06d2*/ 	.byte	0xff
	.zero		1


	//   ....[92]....
        /*06d4*/ 	.word	0x00005740
        /*06d8*/ 	.word	0x00000000
        /*06dc*/ 	.word	0x00000000
        /*06e0*/ 	.short	0x0101
        /*06e2*/ 	.byte	0xff
	.zero		1


	//   ....[93]....
        /*06e4*/ 	.word	0x000062a0
        /*06e8*/ 	.word	0x00000003
        /*06ec*/ 	.word	0x00000040
        /*06f0*/ 	.short	0x010a
        /*06f2*/ 	.byte	0xff
	.zero		1


	//   ....[94]....
        /*06f4*/ 	.word	0x000062e0
        /*06f8*/ 	.word	0x000000a3
        /*06fc*/ 	.word	0x000000b0
        /*0700*/ 	.short	0x010a
        /*0702*/ 	.byte	0xff
	.zero		1


	//   ....[95]....
        /*0704*/ 	.word	0x00006410
        /*0708*/ 	.word	0x00000003
        /*070c*/ 	.word	0x00000040
        /*0710*/ 	.short	0x010a
        /*0712*/ 	.byte	0xff
	.zero		1


	//   ....[96]....
        /*0714*/ 	.word	0x00006550
        /*0718*/ 	.word	0x00000000
        /*071c*/ 	.word	0x00000000
        /*0720*/ 	.short	0x0101
        /*0722*/ 	.byte	0xff
	.zero		1


	//   ....[97]....
        /*0724*/ 	.word	0x000065d0
        /*0728*/ 	.word	0x000000a3
        /*072c*/ 	.word	0x000000b0
        /*0730*/ 	.short	0x010a
        /*0732*/ 	.byte	0xff
	.zero		1


	//   ....[98]....
        /*0734*/ 	.word	0x00007980
        /*0738*/ 	.word	0x000000bf
        /*073c*/ 	.word	0x00000040
        /*0740*/ 	.short	0x010a
        /*0742*/ 	.byte	0xff
	.zero		1


	//   ....[99]....
        /*0744*/ 	.word	0x00007a50
        /*0748*/ 	.word	0x000000bf
        /*074c*/ 	.word	0x00000040
        /*0750*/ 	.short	0x010a
        /*0752*/ 	.byte	0xff
	.zero		1


	//   ....[100]....
        /*0754*/ 	.word	0x00007b90
        /*0758*/ 	.word	0x00000000
        /*075c*/ 	.word	0x00000000
        /*0760*/ 	.short	0x0101
        /*0762*/ 	.byte	0xff
	.zero		1


	//   ....[101]....
        /*0764*/ 	.word	0x00008f30
        /*0768*/ 	.word	0x00000000
        /*076c*/ 	.word	0x00000040
        /*0770*/ 	.short	0x010a
        /*0772*/ 	.byte	0xff
	.zero		1


	//   ....[102]....
        /*0774*/ 	.word	0x00009000
        /*0778*/ 	.word	0x00000000
        /*077c*/ 	.word	0x00000040
        /*0780*/ 	.short	0x010a
        /*0782*/ 	.byte	0xff
	.zero		1


	//   ....[103]....
        /*0784*/ 	.word	0x00009140
        /*0788*/ 	.word	0x00000000
        /*078c*/ 	.word	0x00000000
        /*0790*/ 	.short	0x0101
        /*0792*/ 	.byte	0xff
	.zero		1


	//   ....[104]....
        /*0794*/ 	.word	0x0000a510
        /*0798*/ 	.word	0x00000000
        /*079c*/ 	.word	0x00000040
        /*07a0*/ 	.short	0x010a
        /*07a2*/ 	.byte	0xff
	.zero		1


	//   ....[105]....
        /*07a4*/ 	.word	0x0000a5e0
        /*07a8*/ 	.word	0x00000000
        /*07ac*/ 	.word	0x00000040
        /*07b0*/ 	.short	0x010a
        /*07b2*/ 	.byte	0xff
	.zero		1


	//   ....[106]....
        /*07b4*/ 	.word	0x0000a720
        /*07b8*/ 	.word	0x00000000
        /*07bc*/ 	.word	0x00000000
        /*07c0*/ 	.short	0x0101
        /*07c2*/ 	.byte	0xff
	.zero		1


	//   ....[107]....
        /*07c4*/ 	.word	0x0000ab50
        /*07c8*/ 	.word	0x000000a3
        /*07cc*/ 	.word	0x00000000
        /*07d0*/ 	.short	0x0101
        /*07d2*/ 	.byte	0xff
	.zero		1


	//   ....[108]....
        /*07d4*/ 	.word	0x0000bbc0
        /*07d8*/ 	.word	0x00000003
        /*07dc*/ 	.word	0x000000e0
        /*07e0*/ 	.short	0x010a
        /*07e2*/ 	.byte	0xff
	.zero		1


	//   ....[109]....
        /*07e4*/ 	.word	0x0000bc20
        /*07e8*/ 	.word	0x00000000
        /*07ec*/ 	.word	0x00000020
        /*07f0*/ 	.short	0x010a
        /*07f2*/ 	.byte	0xff
	.zero		1


	//   ....[110]....
        /*07f4*/ 	.word	0x0000bc80
        /*07f8*/ 	.word	0x00000000
        /*07fc*/ 	.word	0x00000020
        /*0800*/ 	.short	0x010a
        /*0802*/ 	.byte	0xff
	.zero		1


	//   ....[111]....
        /*0804*/ 	.word	0x0000bcd0
        /*0808*/ 	.word	0x00000003
        /*080c*/ 	.word	0x00000090
        /*0810*/ 	.short	0x010a
        /*0812*/ 	.byte	0xff
	.zero		1


	//   ....[112]....
        /*0814*/ 	.word	0x0000bd30
        /*0818*/ 	.word	0x00000000
        /*081c*/ 	.word	0x00000000
        /*0820*/ 	.short	0x010a
        /*0822*/ 	.byte	0xff
	.zero		1


	//   ....[113]....
        /*0824*/ 	.word	0x0000bd90
        /*0828*/ 	.word	0x00000000
        /*082c*/ 	.word	0x00000000
        /*0830*/ 	.short	0x010a
        /*0832*/ 	.byte	0xff
	.zero		1


	//   ....[114]....
        /*0834*/ 	.word	0x0000bdf0
        /*0838*/ 	.word	0x00000000
        /*083c*/ 	.word	0x00000000
        /*0840*/ 	.short	0x010a
        /*0842*/ 	.byte	0xff
	.zero		1


	//   ....[115]....
        /*0844*/ 	.word	0x0000be40
        /*0848*/ 	.word	0x00000000
        /*084c*/ 	.word	0x000000d0
        /*0850*/ 	.short	0x010a
        /*0852*/ 	.byte	0xff
	.zero		1


	//   ....[116]....
        /*0854*/ 	.word	0x0000bea0
        /*0858*/ 	.word	0x00000000
        /*085c*/ 	.word	0x000000a0
        /*0860*/ 	.short	0x010a
        /*0862*/ 	.byte	0xff
	.zero		1


	//   ....[117]....
        /*0864*/ 	.word	0x0000bef0
        /*0868*/ 	.word	0x00000000
        /*086c*/ 	.word	0x00000090
        /*0870*/ 	.short	0x010a
        /*0872*/ 	.byte	0xff
	.zero		1


	//   ....[118]....
        /*0874*/ 	.word	0x0000bf50
        /*0878*/ 	.word	0x00000000
        /*087c*/ 	.word	0x000000a0
        /*0880*/ 	.short	0x010a
        /*0882*/ 	.byte	0xff
	.zero		1


	//   ....[119]....
        /*0884*/ 	.word	0x0000bfb0
        /*0888*/ 	.word	0x00000005
        /*088c*/ 	.word	0x00000008
        /*0890*/ 	.short	0x010a
        /*0892*/ 	.byte	0xff
	.zero		1


	//   ....[120]....
        /*0894*/ 	.word	0x0000c0a0
        /*0898*/ 	.word	0x00000003
        /*089c*/ 	.word	0x00000008
        /*08a0*/ 	.short	0x010a
        /*08a2*/ 	.byte	0xff
	.zero		1


	//   ....[121]....
        /*08a4*/ 	.word	0x0000c0f0
        /*08a8*/ 	.word	0x00000000
        /*08ac*/ 	.word	0x00000090
        /*08b0*/ 	.short	0x010a
        /*08b2*/ 	.byte	0xff
	.zero		1


	//   ....[122]....
        /*08b4*/ 	.word	0x0000c150
        /*08b8*/ 	.word	0x00000000
        /*08bc*/ 	.word	0x000000c0
        /*08c0*/ 	.short	0x010a
        /*08c2*/ 	.byte	0xff
	.zero		1


	//   ....[123]....
        /*08c4*/ 	.word	0x0000c1b0
        /*08c8*/ 	.word	0x00000000
        /*08cc*/ 	.word	0x00000000
        /*08d0*/ 	.short	0x010a
        /*08d2*/ 	.byte	0xff
	.zero		1


	//   ....[124]....
        /*08d4*/ 	.word	0x0000c210
        /*08d8*/ 	.word	0x00000000
        /*08dc*/ 	.word	0x00000000
        /*08e0*/ 	.short	0x010a
        /*08e2*/ 	.byte	0xff
	.zero		1


	//   ....[125]....
        /*08e4*/ 	.word	0x0000c270
        /*08e8*/ 	.word	0x00000000
        /*08ec*/ 	.word	0x000000f0
        /*08f0*/ 	.short	0x010a
        /*08f2*/ 	.byte	0xff
	.zero		1


	//   ....[126]....
        /*08f4*/ 	.word	0x0000c2c0
        /*08f8*/ 	.word	0x0000000c
        /*08fc*/ 	.word	0x00000090
        /*0900*/ 	.short	0x010a
        /*0902*/ 	.byte	0xff
	.zero		1


	//   ....[127]....
        /*0904*/ 	.word	0x0000c320
        /*0908*/ 	.word	0x00000000
        /*090c*/ 	.word	0x00000088
        /*0910*/ 	.short	0x010a
        /*0912*/ 	.byte	0xff
	.zero		1


	//   ....[128]....
        /*0914*/ 	.word	0x0000c380
        /*0918*/ 	.word	0x00000000
        /*091c*/ 	.word	0x00000060
        /*0920*/ 	.short	0x010a
        /*0922*/ 	.byte	0xff
	.zero		1


	//   ....[129]....
        /*0924*/ 	.word	0x0000c3e0
        /*0928*/ 	.word	0x00000000
        /*092c*/ 	.word	0x00000068
        /*0930*/ 	.short	0x010a
        /*0932*/ 	.byte	0xff
	.zero		1


	//   ....[130]....
        /*0934*/ 	.word	0x0000c440
        /*0938*/ 	.word	0x00000000
        /*093c*/ 	.word	0x00000070
        /*0940*/ 	.short	0x010a
        /*0942*/ 	.byte	0xff
	.zero		1


	//   ....[131]....
        /*0944*/ 	.word	0x0000c4a0
        /*0948*/ 	.word	0x00000000
        /*094c*/ 	.word	0x00000078
        /*0950*/ 	.short	0x010a
        /*0952*/ 	.byte	0xff
	.zero		1


	//   ....[132]....
        /*0954*/ 	.word	0x0000c500
        /*0958*/ 	.word	0x00000000
        /*095c*/ 	.word	0x00000060
        /*0960*/ 	.short	0x010a
        /*0962*/ 	.byte	0xff
	.zero		1


	//   ....[133]....
        /*0964*/ 	.word	0x0000c560
        /*0968*/ 	.word	0x00000000
        /*096c*/ 	.word	0x00000068
        /*0970*/ 	.short	0x010a
        /*0972*/ 	.byte	0xff
	.zero		1


	//   ....[134]....
        /*0974*/ 	.word	0x0000c5c0
        /*0978*/ 	.word	0x00000000
        /*097c*/ 	.word	0x00000070
        /*0980*/ 	.short	0x010a
        /*0982*/ 	.byte	0xff
	.zero		1


	//   ....[135]....
        /*0984*/ 	.word	0x0000c610
        /*0988*/ 	.word	0x00000003
        /*098c*/ 	.word	0x00000090
        /*0990*/ 	.short	0x010a
        /*0992*/ 	.byte	0xff
	.zero		1


	//   ....[136]....
        /*0994*/ 	.word	0x0000c660
        /*0998*/ 	.word	0x00000003
        /*099c*/ 	.word	0x00000040
        /*09a0*/ 	.short	0x010a
        /*09a2*/ 	.byte	0xff
	.zero		1


	//   ....[137]....
        /*09a4*/ 	.word	0x0000c6b0
        /*09a8*/ 	.word	0x000000a3
        /*09ac*/ 	.word	0x000000b0
        /*09b0*/ 	.short	0x010a
        /*09b2*/ 	.byte	0xff
	.zero		1


	//   ....[138]....
        /*09b4*/ 	.word	0x0000c700
        /*09b8*/ 	.word	0x000000bf
        /*09bc*/ 	.word	0x00000040
        /*09c0*/ 	.short	0x010a
        /*09c2*/ 	.byte	0xff
	.zero		1


	//   ....[139]....
        /*09c4*/ 	.word	0x0000c750
        /*09c8*/ 	.word	0x00000000
        /*09cc*/ 	.word	0x00000040
        /*09d0*/ 	.short	0x010a
        /*09d2*/ 	.byte	0xff
	.zero		1


	//   ....[140]....
        /*09d4*/ 	.word	0x0000c7a0
        /*09d8*/ 	.word	0x00000000
        /*09dc*/ 	.word	0x00000040
        /*09e0*/ 	.short	0x010a
        /*09e2*/ 	.byte	0xff
	.zero		1


	//----- nvinfo : EIATTR_NUM_MBARRIERS
	.align		4
.L_48:
        /*09e4*/ 	.byte	0x03, 0x38
        /*09e6*/ 	.short	0x001f


	//----- nvinfo : EIATTR_EXIT_INSTR_OFFSETS
	.align		4
        /*09e8*/ 	.byte	0x04, 0x1c
        /*09ea*/ 	.short	(.L_50 - .L_49)


	//   ....[0]....
.L_49:
        /*09ec*/ 	.word	0x00002af0


	//   ....[1]....
        /*09f0*/ 	.word	0x00002fe0


	//   ....[2]....
        /*09f4*/ 	.word	0x00003040


	//   ....[3]....
        /*09f8*/ 	.word	0x00004150


	//   ....[4]....
        /*09fc*/ 	.word	0x000052c0


	//   ....[5]....
        /*0a00*/ 	.word	0x00005300


	//   ....[6]....
        /*0a04*/ 	.word	0x0000bbb0


	//----- nvinfo : EIATTR_MAX_THREADS
	.align		4
.L_50:
        /*0a08*/ 	.byte	0x04, 0x05
        /*0a0a*/ 	.short	(.L_52 - .L_51)
.L_51:
        /*0a0c*/ 	.word	0x00000100
        /*0a10*/ 	.word	0x00000001
        /*0a14*/ 	.word	0x00000001


	//----- nvinfo : EIATTR_CRS_STACK_SIZE
	.align		4
.L_52:
        /*0a18*/ 	.byte	0x04, 0x1e
        /*0a1a*/ 	.short	(.L_54 - .L_53)
.L_53:
        /*0a1c*/ 	.word	0x00000000


	//----- nvinfo : EIATTR_CBANK_PARAM_SIZE
	.align		4
.L_54:
        /*0a20*/ 	.byte	0x03, 0x19
        /*0a22*/ 	.short	0x0800


	//----- nvinfo : EIATTR_PARAM_CBANK
	.align		4
        /*0a24*/ 	.byte	0x04, 0x0a
        /*0a26*/ 	.short	(.L_56 - .L_55)
	.align		4
.L_55:
        /*0a28*/ 	.word	index@(.nv.constant0._ZN7cutlass13device_kernelINS_4gemm6kernel13GemmUniversalIN4cute5tupleIJiiiiEEENS1_10collective13CollectiveMmaINS1_35MainloopSm100TmaUmmaWarpSpecializedILi4ELi2ELi2ENS5_IJNS4_1CILi2EEESB_NSA_ILi1EEEEEEEENS5_IJNSA_ILi256EEESF_NSA_ILi32EEEEEENS_12float_e5m2_tENS5_IJlSC_lEEESI_SJ_NS4_8TiledMMAINS4_8MMA_AtomIJNS4_10MMA_TraitsINS4_25SM100_MMA_F8F6F4_2x1SM_SSEJSI_SI_fSF_SF_NS4_17integral_constantINS4_4UMMA5MajorELSQ_0EEESR_NSO_INSP_7ScaleInELSS_0EEEST_EEEEEENS4_6LayoutINS5_IJSC_SC_SC_EEENS5_IJNSA_ILi0EEESY_SY_EEEEENS5_IJNS4_10UnderscoreES11_S11_EEEEENS4_28SM100_TMA_2SM_LOAD_MULTICASTENS4_14ComposedLayoutINS4_7SwizzleILi1ELi4ELi3EEENS4_18smem_ptr_flag_bitsILi8EEENSW_INS5_IJNSA_ILi8EEESG_EEENS5_IJSG_SC_EEEEEEEvNS4_8identityENS4_18SM100_TMA_2SM_LOADES1E_vS1F_EENS_8epilogue10collective18CollectiveEpilogueINS1I_23Sm100TmaWarpSpecializedILi4ELi2ELi64ELb0ELb0EEEJNS5_IJNSA_ILi128EEESF_SG_EEENS5_IJNSW_IS1N_SC_EENSW_INSA_ILi64EEESC_EEEEESI_SJ_SI_SJ_NS1I_6fusion15FusionCallbacksIS1M_NS1T_17LinearCombinationISI_fSI_fLNS_15FloatRoundStyleE2EEES1O_S1S_JEEENS4_5SM1004TMEM4LOAD26SM100_TMEM_LOAD_32dp32b64xENS4_13SM90_TMA_LOADENS15_INS16_ILi2ELi4ELi3EEES19_NSW_INS5_IJS1A_S1Q_EEENS5_IJS1Q_SC_EEEEEEENS4_39AutoVectorizingCopyWithAssumedAlignmentILi128EEENS4_14SM90_TMA_STOREES28_S2A_S2A_EEEvvEEEEvNT_6ParamsE)
        /*0a2c*/ 	.short	0x0380
        /*0a2e*/ 	.short	0x0800


	//----- nvinfo : EIATTR_SW_WAR
	.align		4
.L_56:
        /*0a30*/ 	.byte	0x04, 0x36
        /*0a32*/ 	.short	(.L_58 - .L_57)
.L_57:
        /*0a34*/ 	.word	0x00000008
.L_58:


//--------------------- .nv.callgraph             --------------------------
	.section	.nv.callgraph,"",@"SHT_CUDA_CALLGRAPH"
	.align	4
	.sectionentsize	8
	.align		4
        /*0000*/ 	.word	0x00000000
	.align		4
        /*0004*/ 	.word	0xffffffff
	.align		4
        /*0008*/ 	.word	index@(_ZN7cutlass13device_kernelINS_4gemm6kernel13GemmUniversalIN4cute5tupleIJiiiiEEENS1_10collective13CollectiveMmaINS1_35MainloopSm100TmaUmmaWarpSpecializedILi4ELi2ELi2ENS5_IJNS4_1CILi2EEESB_NSA_ILi1EEEEEEEENS5_IJNSA_ILi256EEESF_NSA_ILi32EEEEEENS_12float_e5m2_tENS5_IJlSC_lEEESI_SJ_NS4_8TiledMMAINS4_8MMA_AtomIJNS4_10MMA_TraitsINS4_25SM100_MMA_F8F6F4_2x1SM_SSEJSI_SI_fSF_SF_NS4_17integral_constantINS4_4UMMA5MajorELSQ_0EEESR_NSO_INSP_7ScaleInELSS_0EEEST_EEEEEENS4_6LayoutINS5_IJSC_SC_SC_EEENS5_IJNSA_ILi0EEESY_SY_EEEEENS5_IJNS4_10UnderscoreES11_S11_EEEEENS4_28SM100_TMA_2SM_LOAD_MULTICASTENS4_14ComposedLayoutINS4_7SwizzleILi1ELi4ELi3EEENS4_18smem_ptr_flag_bitsILi8EEENSW_INS5_IJNSA_ILi8EEESG_EEENS5_IJSG_SC_EEEEEEEvNS4_8identityENS4_18SM100_TMA_2SM_LOADES1E_vS1F_EENS_8epilogue10collective18CollectiveEpilogueINS1I_23Sm100TmaWarpSpecializedILi4ELi2ELi64ELb0ELb0EEEJNS5_IJNSA_ILi128EEESF_SG_EEENS5_IJNSW_IS1N_SC_EENSW_INSA_ILi64EEESC_EEEEESI_SJ_SI_SJ_NS1I_6fusion15FusionCallbacksIS1M_NS1T_17LinearCombinationISI_fSI_fLNS_15FloatRoundStyleE2EEES1O_S1S_JEEENS4_5SM1004TMEM4LOAD26SM100_TMEM_LOAD_32dp32b64xENS4_13SM90_TMA_LOADENS15_INS16_ILi2ELi4ELi3EEES19_NSW_INS5_IJS1A_S1Q_EEENS5_IJS1Q_SC_EEEEEEENS4_39AutoVectorizingCopyWithAssumedAlignmentILi128EEENS4_14SM90_TMA_STOREES28_S2A_S2A_EEEvvEEEEvNT_6ParamsE)
	.align		4
        /*000c*/ 	.word	index@(__assertfail)
	.align		4
        /*0010*/ 	.word	0x00000000
	.align		4
        /*0014*/ 	.word	0xfffffffe
	.align		4
        /*0018*/ 	.word	0x00000000
	.align		4
        /*001c*/ 	.word	0xfffffffd
	.align		4
        /*0020*/ 	.word	0x00000000
	.align		4
        /*0024*/ 	.word	0xfffffffc


//--------------------- .nv.constant4             --------------------------
	.section	.nv.constant4,"a",@progbits
	.align	8
	.align		8
.nv.constant4:
        /*0000*/ 	.dword	__assertfail
	.align		8
        /*0008*/ 	.dword	__unnamed_1
	.align		8
        /*0010*/ 	.dword	__unnamed_2
	.align		8
        /*0018*/ 	.dword	__unnamed_3
	.align		8
        /*0020*/ 	.dword	_ZN39_INTERNAL_43c5612a_4_k_cu_1b57f986_99144cuda3std3__45__cpo5beginE
	.align		8
        /*0028*/ 	.dword	_ZN39_INTERNAL_43c5612a_4_k_cu_1b57f986_99144cuda3std3__45__cpo3endE
	.align		8
        /*0030*/ 	.dword	_ZN39_INTERNAL_43c5612a_4_k_cu_1b57f986_99144cuda3std3__45__cpo6cbeginE
	.align		8
        /*0038*/ 	.dword	_ZN39_INTERNAL_43c5612a_4_k_cu_1b57f986_99144cuda3std3__45__cpo4cendE
	.align		8
        /*0040*/ 	.dword	_ZN39_INTERNAL_43c5612a_4_k_cu_1b57f986_99144cuda3std3__441_GLOBAL__N__43c5612a_4_k_cu_1b57f986_99146ignoreE
	.align		8
        /*0048*/ 	.dword	_ZN39_INTERNAL_43c5612a_4_k_cu_1b57f986_99144cuda3std3__419piecewise_constructE
	.align		8
        /*0050*/ 	.dword	_ZN39_INTERNAL_43c5612a_4_k_cu_1b57f986_99144cuda3std3__48in_placeE
	.align		8
        /*0058*/ 	.dword	_ZN39_INTERNAL_43c5612a_4_k_cu_1b57f986_99144cuda3std6ranges3__45__cpo4swapE
	.align		8
        /*0060*/ 	.dword	_ZN39_INTERNAL_43c5612a_4_k_cu_1b57f986_99144cuda3std6ranges3__45__cpo9iter_moveE
	.align		8
        /*0068*/ 	.dword	_ZN39_INTERNAL_43c5612a_4_k_cu_1b57f986_99144cute7productE
	.align		8
        /*0070*/ 	.dword	_ZN39_INTERNAL_43c5612a_4_k_cu_1b57f986_99144cute1_E
	.align		8
        /*0078*/ 	.dword	$str$25
	.align		8
        /*0080*/ 	.dword	$str$26
	.align		8
        /*0088*/ 	.dword	$str$27
	.align		8
        /*0090*/ 	.dword	$str$28


//--------------------- .text._ZN7cutlass13device_kernelINS_4gemm6kernel13GemmUniversalIN4cute5tupleIJiiiiEEENS1_10collective13CollectiveMmaINS1_35MainloopSm100TmaUmmaWarpSpecializedILi4ELi2ELi2ENS5_IJNS4_1CILi2EEESB_NSA_ILi1EEEEEEEENS5_IJNSA_ILi256EEESF_NSA_ILi32EEEEEENS_12float_e5m2_tENS5_IJlSC_lEEESI_SJ_NS4_8TiledMMAINS4_8MMA_AtomIJNS4_10MMA_TraitsINS4_25SM100_MMA_F8F6F4_2x1SM_SSEJSI_SI_fSF_SF_NS4_17integral_constantINS4_4UMMA5MajorELSQ_0EEESR_NSO_INSP_7ScaleInELSS_0EEEST_EEEEEENS4_6LayoutINS5_IJSC_SC_SC_EEENS5_IJNSA_ILi0EEESY_SY_EEEEENS5_IJNS4_10UnderscoreES11_S11_EEEEENS4_28SM100_TMA_2SM_LOAD_MULTICASTENS4_14ComposedLayoutINS4_7SwizzleILi1ELi4ELi3EEENS4_18smem_ptr_flag_bitsILi8EEENSW_INS5_IJNSA_ILi8EEESG_EEENS5_IJSG_SC_EEEEEEEvNS4_8identityENS4_18SM100_TMA_2SM_LOADES1E_vS1F_EENS_8epilogue10collective18CollectiveEpilogueINS1I_23Sm100TmaWarpSpecializedILi4ELi2ELi64ELb0ELb0EEEJNS5_IJNSA_ILi128EEESF_SG_EEENS5_IJNSW_IS1N_SC_EENSW_INSA_ILi64EEESC_EEEEESI_SJ_SI_SJ_NS1I_6fusion15FusionCallbacksIS1M_NS1T_17LinearCombinationISI_fSI_fLNS_15FloatRoundStyleE2EEES1O_S1S_JEEENS4_5SM1004TMEM4LOAD26SM100_TMEM_LOAD_32dp32b64xENS4_13SM90_TMA_LOADENS15_INS16_ILi2ELi4ELi3EEES19_NSW_INS5_IJS1A_S1Q_EEENS5_IJS1Q_SC_EEEEEEENS4_39AutoVectorizingCopyWithAssumedAlignmentILi128EEENS4_14SM90_TMA_STOREES28_S2A_S2A_EEEvvEEEEvNT_6ParamsE --------------------------
	.section	.text._ZN7cutlass13device_kernelINS_4gemm6kernel13GemmUniversalIN4cute5tupleIJiiiiEEENS1_10collective13CollectiveMmaINS1_35MainloopSm100TmaUmmaWarpSpecializedILi4ELi2ELi2ENS5_IJNS4_1CILi2EEESB_NSA_ILi1EEEEEEEENS5_IJNSA_ILi256EEESF_NSA_ILi32EEEEEENS_12float_e5m2_tENS5_IJlSC_lEEESI_SJ_NS4_8TiledMMAINS4_8MMA_AtomIJNS4_10MMA_TraitsINS4_25SM100_MMA_F8F6F4_2x1SM_SSEJSI_SI_fSF_SF_NS4_17integral_constantINS4_4UMMA5MajorELSQ_0EEESR_NSO_INSP_7ScaleInELSS_0EEEST_EEEEEENS4_6LayoutINS5_IJSC_SC_SC_EEENS5_IJNSA_ILi0EEESY_SY_EEEEENS5_IJNS4_10UnderscoreES11_S11_EEEEENS4_28SM100_TMA_2SM_LOAD_MULTICASTENS4_14ComposedLayoutINS4_7SwizzleILi1ELi4ELi3EEENS4_18smem_ptr_flag_bitsILi8EEENSW_INS5_IJNSA_ILi8EEESG_EEENS5_IJSG_SC_EEEEEEEvNS4_8identityENS4_18SM100_TMA_2SM_LOADES1E_vS1F_EENS_8epilogue10collective18CollectiveEpilogueINS1I_23Sm100TmaWarpSpecializedILi4ELi2ELi64ELb0ELb0EEEJNS5_IJNSA_ILi128EEESF_SG_EEENS5_IJNSW_IS1N_SC_EENSW_INSA_ILi64EEESC_EEEEESI_SJ_SI_SJ_NS1I_6fusion15FusionCallbacksIS1M_NS1T_17LinearCombinationISI_fSI_fLNS_15FloatRoundStyleE2EEES1O_S1S_JEEENS4_5SM1004TMEM4LOAD26SM100_TMEM_LOAD_32dp32b64xENS4_13SM90_TMA_LOADENS15_INS16_ILi2ELi4ELi3EEES19_NSW_INS5_IJS1A_S1Q_EEENS5_IJS1Q_SC_EEEEEEENS4_39AutoVectorizingCopyWithAssumedAlignmentILi128EEENS4_14SM90_TMA_STOREES28_S2A_S2A_EEEvvEEEEvNT_6ParamsE,"ax",@progbits
	.align	128
.text._ZN7cutlass13device_kernelINS_4gemm6kernel13GemmUniversalIN4cute5tupleIJiiiiEEENS1_10collective13CollectiveMmaINS1_35MainloopSm100TmaUmmaWarpSpecializedILi4ELi2ELi2ENS5_IJNS4_1CILi2EEESB_NSA_ILi1EEEEEEEENS5_IJNSA_ILi256EEESF_NSA_ILi32EEEEEENS_12float_e5m2_tENS5_IJlSC_lEEESI_SJ_NS4_8TiledMMAINS4_8MMA_AtomIJNS4_10MMA_TraitsINS4_25SM100_MMA_F8F6F4_2x1SM_SSEJSI_SI_fSF_SF_NS4_17integral_constantINS4_4UMMA5MajorELSQ_0EEESR_NSO_INSP_7ScaleInELSS_0EEEST_EEEEEENS4_6LayoutINS5_IJSC_SC_SC_EEENS5_IJNSA_ILi0EEESY_SY_EEEEENS5_IJNS4_10UnderscoreES11_S11_EEEEENS4_28SM100_TMA_2SM_LOAD_MULTICASTENS4_14ComposedLayoutINS4_7SwizzleILi1ELi4ELi3EEENS4_18smem_ptr_flag_bitsILi8EEENSW_INS5_IJNSA_ILi8EEESG_EEENS5_IJSG_SC_EEEEEEEvNS4_8identityENS4_18SM100_TMA_2SM_LOADES1E_vS1F_EENS_8epilogue10collective18CollectiveEpilogueINS1I_23Sm100TmaWarpSpecializedILi4ELi2ELi64ELb0ELb0EEEJNS5_IJNSA_ILi128EEESF_SG_EEENS5_IJNSW_IS1N_SC_EENSW_INSA_ILi64EEESC_EEEEESI_SJ_SI_SJ_NS1I_6fusion15FusionCallbacksIS1M_NS1T_17LinearCombinationISI_fSI_fLNS_15FloatRoundStyleE2EEES1O_S1S_JEEENS4_5SM1004TMEM4LOAD26SM100_TMEM_LOAD_32dp32b64xENS4_13SM90_TMA_LOADENS15_INS16_ILi2ELi4ELi3EEES19_NSW_INS5_IJS1A_S1Q_EEENS5_IJS1Q_SC_EEEEEEENS4_39AutoVectorizingCopyWithAssumedAlignmentILi128EEENS4_14SM90_TMA_STOREES28_S2A_S2A_EEEvvEEEEvNT_6ParamsE:
        .type           _ZN7cutlass13device_kernelINS_4gemm6kernel13GemmUniversalIN4cute5tupleIJiiiiEEENS1_10collective13CollectiveMmaINS1_35MainloopSm100TmaUmmaWarpSpecializedILi4ELi2ELi2ENS5_IJNS4_1CILi2EEESB_NSA_ILi1EEEEEEEENS5_IJNSA_ILi256EEESF_NSA_ILi32EEEEEENS_12float_e5m2_tENS5_IJlSC_lEEESI_SJ_NS4_8TiledMMAINS4_8MMA_AtomIJNS4_10MMA_TraitsINS4_25SM100_MMA_F8F6F4_2x1SM_SSEJSI_SI_fSF_SF_NS4_17integral_constantINS4_4UMMA5MajorELSQ_0EEESR_NSO_INSP_7ScaleInELSS_0EEEST_EEEEEENS4_6LayoutINS5_IJSC_SC_SC_EEENS5_IJNSA_ILi0EEESY_SY_EEEEENS5_IJNS4_10UnderscoreES11_S11_EEEEENS4_28SM100_TMA_2SM_LOAD_MULTICASTENS4_14ComposedLayoutINS4_7SwizzleILi1ELi4ELi3EEENS4_18smem_ptr_flag_bitsILi8EEENSW_INS5_IJNSA_ILi8EEESG_EEENS5_IJSG_SC_EEEEEEEvNS4_8identityENS4_18SM100_TMA_2SM_LOADES1E_vS1F_EENS_8epilogue10collective18CollectiveEpilogueINS1I_23Sm100TmaWarpSpecializedILi4ELi2ELi64ELb0ELb0EEEJNS5_IJNSA_ILi128EEESF_SG_EEENS5_IJNSW_IS1N_SC_EENSW_INSA_ILi64EEESC_EEEEESI_SJ_SI_SJ_NS1I_6fusion15FusionCallbacksIS1M_NS1T_17LinearCombinationISI_fSI_fLNS_15FloatRoundStyleE2EEES1O_S1S_JEEENS4_5SM1004TMEM4LOAD26SM100_TMEM_LOAD_32dp32b64xENS4_13SM90_TMA_LOADENS15_INS16_ILi2ELi4ELi3EEES19_NSW_INS5_IJS1A_S1Q_EEENS5_IJS1Q_SC_EEEEEEENS4_39AutoVectorizingCopyWithAssumedAlignmentILi128EEENS4_14SM90_TMA_STOREES28_S2A_S2A_EEEvvEEEEvNT_6ParamsE,@function
        .size           _ZN7cutlass13device_kernelINS_4gemm6kernel13GemmUniversalIN4cute5tupleIJiiiiEEENS1_10collective13CollectiveMmaINS1_35MainloopSm100TmaUmmaWarpSpecializedILi4ELi2ELi2ENS5_IJNS4_1CILi2EEESB_NSA_ILi1EEEEEEEENS5_IJNSA_ILi256EEESF_NSA_ILi32EEEEEENS_12float_e5m2_tENS5_IJlSC_lEEESI_SJ_NS4_8TiledMMAINS4_8MMA_AtomIJNS4_10MMA_TraitsINS4_25SM100_MMA_F8F6F4_2x1SM_SSEJSI_SI_fSF_SF_NS4_17integral_constantINS4_4UMMA5MajorELSQ_0EEESR_NSO_INSP_7ScaleInELSS_0EEEST_EEEEEENS4_6LayoutINS5_IJSC_SC_SC_EEENS5_IJNSA_ILi0EEESY_SY_EEEEENS5_IJNS4_10UnderscoreES11_S11_EEEEENS4_28SM100_TMA_2SM_LOAD_MULTICASTENS4_14ComposedLayoutINS4_7SwizzleILi1ELi4ELi3EEENS4_18smem_ptr_flag_bitsILi8EEENSW_INS5_IJNSA_ILi8EEESG_EEENS5_IJSG_SC_EEEEEEEvNS4_8identityENS4_18SM100_TMA_2SM_LOADES1E_vS1F_EENS_8epilogue10collective18CollectiveEpilogueINS1I_23Sm100TmaWarpSpecializedILi4ELi2ELi64ELb0ELb0EEEJNS5_IJNSA_ILi128EEESF_SG_EEENS5_IJNSW_IS1N_SC_EENSW_INSA_ILi64EEESC_EEEEESI_SJ_SI_SJ_NS1I_6fusion15FusionCallbacksIS1M_NS1T_17LinearCombinationISI_fSI_fLNS_15FloatRoundStyleE2EEES1O_S1S_JEEENS4_5SM1004TMEM4LOAD26SM100_TMEM_LOAD_32dp32b64xENS4_13SM90_TMA_LOADENS15_INS16_ILi2ELi4ELi3EEES19_NSW_INS5_IJS1A_S1Q_EEENS5_IJS1Q_SC_EEEEEEENS4_39AutoVectorizingCopyWithAssumedAlignmentILi128EEENS4_14SM90_TMA_STOREES28_S2A_S2A_EEEvvEEEEvNT_6ParamsE,(.L_x_188 - _ZN7cutlass13device_kernelINS_4gemm6kernel13GemmUniversalIN4cute5tupleIJiiiiEEENS1_10collective13CollectiveMmaINS1_35MainloopSm100TmaUmmaWarpSpecializedILi4ELi2ELi2ENS5_IJNS4_1CILi2EEESB_NSA_ILi1EEEEEEEENS5_IJNSA_ILi256EEESF_NSA_ILi32EEEEEENS_12float_e5m2_tENS5_IJlSC_lEEESI_SJ_NS4_8TiledMMAINS4_8MMA_AtomIJNS4_10MMA_TraitsINS4_25SM100_MMA_F8F6F4_2x1SM_SSEJSI_SI_fSF_SF_NS4_17integral_constantINS4_4UMMA5MajorELSQ_0EEESR_NSO_INSP_7ScaleInELSS_0EEEST_EEEEEENS4_6LayoutINS5_IJSC_SC_SC_EEENS5_IJNSA_ILi0EEESY_SY_EEEEENS5_IJNS4_10UnderscoreES11_S11_EEEEENS4_28SM100_TMA_2SM_LOAD_MULTICASTENS4_14ComposedLayoutINS4_7SwizzleILi1ELi4ELi3EEENS4_18smem_ptr_flag_bitsILi8EEENSW_INS5_IJNSA_ILi8EEESG_EEENS5_IJSG_SC_EEEEEEEvNS4_8identityENS4_18SM100_TMA_2SM_LOADES1E_vS1F_EENS_8epilogue10collective18CollectiveEpilogueINS1I_23Sm100TmaWarpSpecializedILi4ELi2ELi64ELb0ELb0EEEJNS5_IJNSA_ILi128EEESF_SG_EEENS5_IJNSW_IS1N_SC_EENSW_INSA_ILi64EEESC_EEEEESI_SJ_SI_SJ_NS1I_6fusion15FusionCallbacksIS1M_NS1T_17LinearCombinationISI_fSI_fLNS_15FloatRoundStyleE2EEES1O_S1S_JEEENS4_5SM1004TMEM4LOAD26SM100_TMEM_LOAD_32dp32b64xENS4_13SM90_TMA_LOADENS15_INS16_ILi2ELi4ELi3EEES19_NSW_INS5_IJS1A_S1Q_EEENS5_IJS1Q_SC_EEEEEEENS4_39AutoVectorizingCopyWithAssumedAlignmentILi128EEENS4_14SM90_TMA_STOREES28_S2A_S2A_EEEvvEEEEvNT_6ParamsE)
        .other          _ZN7cutlass13device_kernelINS_4gemm6kernel13GemmUniversalIN4cute5tupleIJiiiiEEENS1_10collective13CollectiveMmaINS1_35MainloopSm100TmaUmmaWarpSpecializedILi4ELi2ELi2ENS5_IJNS4_1CILi2EEESB_NSA_ILi1EEEEEEEENS5_IJNSA_ILi256EEESF_NSA_ILi32EEEEEENS_12float_e5m2_tENS5_IJlSC_lEEESI_SJ_NS4_8TiledMMAINS4_8MMA_AtomIJNS4_10MMA_TraitsINS4_25SM100_MMA_F8F6F4_2x1SM_SSEJSI_SI_fSF_SF_NS4_17integral_constantINS4_4UMMA5MajorELSQ_0EEESR_NSO_INSP_7ScaleInELSS_0EEEST_EEEEEENS4_6LayoutINS5_IJSC_SC_SC_EEENS5_IJNSA_ILi0EEESY_SY_EEEEENS5_IJNS4_10UnderscoreES11_S11_EEEEENS4_28SM100_TMA_2SM_LOAD_MULTICASTENS4_14ComposedLayoutINS4_7SwizzleILi1ELi4ELi3EEENS4_18smem_ptr_flag_bitsILi8EEENSW_INS5_IJNSA_ILi8EEESG_EEENS5_IJSG_SC_EEEEEEEvNS4_8identityENS4_18SM100_TMA_2SM_LOADES1E_vS1F_EENS_8epilogue10collective18CollectiveEpilogueINS1I_23Sm100TmaWarpSpecializedILi4ELi2ELi64ELb0ELb0EEEJNS5_IJNSA_ILi128EEESF_SG_EEENS5_IJNSW_IS1N_SC_EENSW_INSA_ILi64EEESC_EEEEESI_SJ_SI_SJ_NS1I_6fusion15FusionCallbacksIS1M_NS1T_17LinearCombinationISI_fSI_fLNS_15FloatRoundStyleE2EEES1O_S1S_JEEENS4_5SM1004TMEM4LOAD26SM100_TMEM_LOAD_32dp32b64xENS4_13SM90_TMA_LOADENS15_INS16_ILi2ELi4ELi3EEES19_NSW_INS5_IJS1A_S1Q_EEENS5_IJS1Q_SC_EEEEEEENS4_39AutoVectorizingCopyWithAssumedAlignmentILi128EEENS4_14SM90_TMA_STOREES28_S2A_S2A_EEEvvEEEEvNT_6ParamsE,@"STO_CUDA_ENTRY STV_DEFAULT"
_ZN7cutlass13device_kernelINS_4gemm6kernel13GemmUniversalIN4cute5tupleIJiiiiEEENS1_10collective13CollectiveMmaINS1_35MainloopSm100TmaUmmaWarpSpecializedILi4ELi2ELi2ENS5_IJNS4_1CILi2EEESB_NSA_ILi1EEEEEEEENS5_IJNSA_ILi256EEESF_NSA_ILi32EEEEEENS_12float_e5m2_tENS5_IJlSC_lEEESI_SJ_NS4_8TiledMMAINS4_8MMA_AtomIJNS4_10MMA_TraitsINS4_25SM100_MMA_F8F6F4_2x1SM_SSEJSI_SI_fSF_SF_NS4_17integral_constantINS4_4UMMA5MajorELSQ_0EEESR_NSO_INSP_7ScaleInELSS_0EEEST_EEEEEENS4_6LayoutINS5_IJSC_SC_SC_EEENS5_IJNSA_ILi0EEESY_SY_EEEEENS5_IJNS4_10UnderscoreES11_S11_EEEEENS4_28SM100_TMA_2SM_LOAD_MULTICASTENS4_14ComposedLayoutINS4_7SwizzleILi1ELi4ELi3EEENS4_18smem_ptr_flag_bitsILi8EEENSW_INS5_IJNSA_ILi8EEESG_EEENS5_IJSG_SC_EEEEEEEvNS4_8identityENS4_18SM100_TMA_2SM_LOADES1E_vS1F_EENS_8epilogue10collective18CollectiveEpilogueINS1I_23Sm100TmaWarpSpecializedILi4ELi2ELi64ELb0ELb0EEEJNS5_IJNSA_ILi128EEESF_SG_EEENS5_IJNSW_IS1N_SC_EENSW_INSA_ILi64EEESC_EEEEESI_SJ_SI_SJ_NS1I_6fusion15FusionCallbacksIS1M_NS1T_17LinearCombinationISI_fSI_fLNS_15FloatRoundStyleE2EEES1O_S1S_JEEENS4_5SM1004TMEM4LOAD26SM100_TMEM_LOAD_32dp32b64xENS4_13SM90_TMA_LOADENS15_INS16_ILi2ELi4ELi3EEES19_NSW_INS5_IJS1A_S1Q_EEENS5_IJS1Q_SC_EEEEEEENS4_39AutoVectorizingCopyWithAssumedAlignmentILi128EEENS4_14SM90_TMA_STOREES28_S2A_S2A_EEEvvEEEEvNT_6ParamsE:
[----:B------:R-:W1:Y:S01]  /*0000*/  LDC R1, c[0x0][0x37c] ;  /* 0x0000df00ff017b82 */ /* 0x000e620000000800 */
[----:B------:R-:W2:Y:S01]  /*0010*/  S2R R172, SR_TID.X ;  /* 0x0000000000ac7919 */ /* 0x000ea20000002100 */
[----:B------:R-:W3:Y:S06]  /*0020*/  LDCU.64 UR8, c[0x0][0x890] ;  /* 0x00011200ff0877ac */ /* 0x000eec0008000a00 */
[----:B------:R-:W4:Y:S01]  /*0030*/  S2UR UR45, SR_CgaCtaId ;  /* 0x00000000002d79c3 */ /* 0x000f220000008800 */
[----:B------:R-:W-:Y:S02]  /*0040*/  PRMT R158, RZ, 0x7610, R158 ;  /* 0x00007610ff9e7816 */ /* 0x000fe4000000009e */
[----:B------:R-:W-:Y:S01]  /*0050*/  ELECT P1, URZ, PT ;  /* 0x0000000000ff782f */ /* 0x000fe20003820000 */
[----:B---3--:R-:W-:-:S04]  /*0060*/  UISETP.NE.U32.AND UP0, UPT, UR8, URZ, UPT ;  /* 0x000000ff0800728c */ /* 0x008fc8000bf05070 */
[----:B------:R-:W-:Y:S02]  /*0070*/  UISETP.NE.AND.EX UP0, UPT, UR9, URZ, UPT, UP0 ;  /* 0x000000ff0900728c */ /* 0x000fe4000bf05300 */
[----:B----4-:R-:W-:Y:S02]  /*0080*/  ULOP3.LUT UR27, UR45, 0x1, URZ, 0xc0, !UPT ;  /* 0x000000012d1b7892 */ /* 0x010fe4000f8ec0ff */
[----:B------:R-:W-:Y:S01]  /*0090*/  ULOP3.LUT UR28, UR45, 0x1, URZ, 0x3c, !UPT ;  /* 0x000000012d1c7892 */ /* 0x000fe2000f8e3cff */
[----:B--2---:R-:W-:-:S05]  /*00a0*/  SHF.R.U32.HI R159, RZ, 0x5, R172 ;  /* 0x00000005ff9f7819 */ /* 0x004fca00000116ac */
[----:B------:R-:W2:Y:S02]  /*00b0*/  SHFL.IDX PT, R0, R159, RZ, 0x1f ;  /* 0x00001fff9f007589 */ /* 0x000ea400000e0000 */
[----:B--2---:R-:W-:Y:S01]  /*00c0*/  R2UR UR17, R0 ;  /* 0x00000000001172ca */ /* 0x004fe200000e0000 */
[----:B-1----:R-:W-:-:S14]  /*00d0*/  BRA.U UP0, `(.L_x_0) ;  /* 0x0000000100307547 */ /* 0x002fdc000b800000 */
[----:B------:R-:W1:Y:S02]  /*00e0*/  LDCU.64 UR4, c[0x0][0x888] ;  /* 0x00011100ff0477ac */ /* 0x000e640008000a00 */
[----:B-1----:R-:W-:-:S04]  /*00f0*/  UISETP.NE.U32.AND UP0, UPT, UR4, URZ, UPT ;  /* 0x000000ff0400728c */ /* 0x002fc8000bf05070 */
[----:B------:R-:W-:-:S09]  /*0100*/  UISETP.NE.AND.EX UP0, UPT, UR5, URZ, UPT, UP0 ;  /* 0x000000ff0500728c */ /* 0x000fd2000bf05300 */
[----:B------:R-:W-:Y:S05]  /*0110*/  BRA.U !UP0, `(.L_x_1) ;  /* 0x0000000108147547 */ /* 0x000fea000b800000 */
[----:B------:R-:W1:Y:S01]  /*0120*/  LDC.64 R2, c[0x0][0x888] ;  /* 0x00022200ff027b82 */ /* 0x000e620000000a00 */
[----:B------:R-:W1:Y:S02]  /*0130*/  LDCU.64 UR4, c[0x0][0x358] ;  /* 0x00006b00ff0477ac */ /* 0x000e640008000a00 */
[----:B-1----:R1:W5:Y:S01]  /*0140*/  LDG.E R73, desc[UR4][R2.64] ;  /* 0x0000000402497981 */ /* 0x002362000c1e1900 */
[----:B------:R-:W-:Y:S01]  /*0150*/  HFMA2 R158, -RZ, RZ, 0, 5.9604644775390625e-08 ;  /* 0x00000001ff9e7431 */ /* 0x000fe200000001ff */
[----:B------:R-:W-:Y:S05]  /*0160*/  BRA `(.L_x_0) ;  /* 0x00000000000c7947 */ /* 0x000fea0003800000 */
.L_x_1:
[----:B------:R-:W1:Y:S01]  /*0170*/  LDCU UR4, c[0x0][0x880] ;  /* 0x00011000ff0477ac */ /* 0x000e620008000800 */
[----:B------:R-:W-:Y:S01]  /*0180*/  HFMA2 R158, -RZ, RZ, 0, 5.9604644775390625e-08 ;  /* 0x00000001ff9e7431 */ /* 0x000fe200000001ff */
[----:B-1----:R-:W-:-:S07]  /*0190*/  MOV R73, UR4 ;  /* 0x0000000400497c02 */ /* 0x002fce0008000f00 */
.L_x_0:
[----:B------:R-:W2:Y:S02]  /*01a0*/  LDCU.64 UR4, c[0x0][0x8b0] ;  /* 0x00011600ff0477ac */ /* 0x000ea40008000a00 */
[----:B--2---:R-:W-:-:S04]  /*01b0*/  UISETP.NE.U32.AND UP0, UPT, UR4, URZ, UPT ;  /* 0x000000ff0400728c */ /* 0x004fc8000bf05070 */
[----:B------:R-:W-:-:S09]  /*01c0*/  UISETP.NE.AND.EX UP0, UPT, UR5, URZ, UPT, UP0 ;  /* 0x000000ff0500728c */ /* 0x000fd2000bf05300 */
[----:B------:R-:W-:Y:S05]  /*01d0*/  BRA.U UP0, `(.L_x_2) ;  /* 0x0000000100287547 */ /* 0x000fea000b800000 */
[----:B------:R-:W2:Y:S02]  /*01e0*/  LDCU.64 UR4, c[0x0][0x8a8] ;  /* 0x00011500ff0477ac */ /* 0x000ea40008000a00 */
[----:B--2---:R-:W-:-:S04]  /*01f0*/  UISETP.NE.U32.AND UP0, UPT, UR4, URZ, UPT ;  /* 0x000000ff0400728c */ /* 0x004fc8000bf05070 */
[----:B------:R-:W-:-:S09]  /*0200*/  UISETP.NE.AND.EX UP0, UPT, UR5, URZ, UPT, UP0 ;  /* 0x000000ff0500728c */ /* 0x000fd2000bf05300 */
[----:B------:R-:W-:Y:S05]  /*0210*/  BRA.U !UP0, `(.L_x_3) ;  /* 0x0000000108107547 */ /* 0x000fea000b800000 */
[----:B------:R-:W2:Y:S01]  /*0220*/  LDC.64 R70, c[0x0][0x8a8] ;  /* 0x00022a00ff467b82 */ /* 0x000ea20000000a00 */
[----:B------:R-:W2:Y:S02]  /*0230*/  LDCU.64 UR4, c[0x0][0x358] ;  /* 0x00006b00ff0477ac */ /* 0x000ea40008000a00 */
[----:B--2---:R2:W5:Y:S01]  /*0240*/  LDG.E R70, desc[UR4][R70.64] ;  /* 0x0000000446467981 */ /* 0x004562000c1e1900 */
[----:B------:R-:W-:Y:S05]  /*0250*/  BRA `(.L_x_2) ;  /* 0x0000000000087947 */ /* 0x000fea0003800000 */
.L_x_3:
[----:B------:R-:W2:Y:S02]  /*0260*/  LDCU UR4, c[0x0][0x8a0] ;  /* 0x00011400ff0477ac */ /* 0x000ea40008000800 */
[----:B--2---:R-:W-:Y:S02]  /*0270*/  MOV R70, UR4 ;  /* 0x0000000400467c02 */ /* 0x004fe40008000f00 */
.L_x_2:
[----:B------:R-:W-:Y:S01]  /*0280*/  IMAD.U32 R0, RZ, RZ, UR17 ;  /* 0x00000011ff007e24 */ /* 0x000fe2000f8e00ff */
[----:B------:R-:W-:Y:S04]  /*0290*/  BSSY.RECONVERGENT B0, `(.L_x_4) ;  /* 0x000000c000007945 */ /* 0x000fe80003800200 */
[C---:B------:R-:W-:Y:S02]  /*02a0*/  ISETP.NE.OR P2, PT, R0.reuse, 0x1, !P1 ;  /* 0x000000010000780c */ /* 0x040fe40004f45670 */
[----:B------:R-:W-:-:S11]  /*02b0*/  ISETP.NE.OR P0, PT, R0, 0x3, !P1 ;  /* 0x000000030000780c */ /* 0x000fd60004f05670 */
[----:B------:R-:W-:Y:S05]  /*02c0*/  @P2 BRA `(.L_x_5) ;  /* 0x0000000000202947 */ /* 0x000fea0003800000 */
[----:B------:R-:W3:Y:S02]  /*02d0*/  LDCU.64 UR4, c[0x0][0x348] ;  /* 0x00006900ff0477ac */ /* 0x000ee40008000a00 */
[----:B---3--:R-:W-:Y:S02]  /*02e0*/  UIADD3 UR6, UP1, UPT, UR4, 0x80, URZ ;  /* 0x0000008004067890 */ /* 0x008fe4000ff3e0ff */
[----:B------:R-:W-:Y:S02]  /*02f0*/  UIADD3 UR4, UP0, UPT, UR4, 0x180, URZ ;  /* 0x0000018004047890 */ /* 0x000fe4000ff1e0ff */
[----:B------:R-:W-:Y:S02]  /*0300*/  UIADD3.X UR7, UPT, UPT, URZ, UR5, URZ, UP1, !UPT ;  /* 0x00000005ff077290 */ /* 0x000fe40008ffe4ff */
[----:B------:R-:W-:-:S07]  /*0310*/  UIADD3.X UR5, UPT, UPT, URZ, UR5, URZ, UP0, !UPT ;  /* 0x00000005ff057290 */ /* 0x000fce00087fe4ff */
[----:B------:R3:W-:Y:S02]  /*0320*/  UTMACCTL.PF [UR6] ;  /* 0x00000000060079b9 */ /* 0x0007e40008040000 */
[----:B------:R3:W-:Y:S02]  /*0330*/  UTMACCTL.PF [UR4] ;  /* 0x00000000040079b9 */ /* 0x0007e40008040000 */
[----:B---3--:R-:W-:Y:S01]  /*0340*/  NOP ;  /* 0x0000000000007918 */ /* 0x008fe20000000000 */
.L_x_5:
[----:B------:R-:W-:Y:S05]  /*0350*/  BSYNC.RECONVERGENT B0 ;  /* 0x0000000000007941 */ /* 0x000fea0003800200 */
.L_x_4:
[----:B------:R-:W-:Y:S04]  /*0360*/  BSSY.RECONVERGENT B0, `(.L_x_6) ;  /* 0x000000a000007945 */ /* 0x000fe80003800200 */
        /* <DEDUP_REMOVED lines=9> */
.L_x_7:
[----:B------:R-:W-:Y:S05]  /*0400*/  BSYNC.RECONVERGENT B0 ;  /* 0x0000000000007941 */ /* 0x000fea0003800200 */
.L_x_6:
[----:B------:R-:W3:Y:S01]  /*0410*/  LDCU.64 UR4, c[0x0][0x888] ;  /* 0x00011100ff0477ac */ /* 0x000ee20008000a00 */
[----:B------:R-:W-:Y:S02]  /*0420*/  UISETP.EQ.U32.AND UP1, UPT, UR8, URZ, UPT ;  /* 0x000000ff0800728c */ /* 0x000fe4000bf22070 */
[----:B------:R-:W-:Y:S02]  /*0430*/  UPLOP3.LUT UP3, UPT, UPT, UPT, UPT, 0x80, 0x8 ;  /* 0x000000000008789c */ /* 0x000fe40003f6f070 */
[----:B---3--:R-:W-:-:S04]  /*0440*/  UISETP.NE.U32.AND UP0, UPT, UR4, URZ, UPT ;  /* 0x000000ff0400728c */ /* 0x008fc8000bf05070 */
[----:B------:R-:W-:-:S04]  /*0450*/  UISETP.NE.AND.EX UP0, UPT, UR5, URZ, UPT, UP0 ;  /* 0x000000ff0500728c */ /* 0x000fc8000bf05300 */
[----:B------:R-:W-:-:S04]  /*0460*/  UISETP.EQ.OR.EX UP2, UPT, UR9, URZ, !UP0, UP1 ;  /* 0x000000ff0900728c */ /* 0x000fc8000c742710 */
[----:B------:R-:W-:-:S06]  /*0470*/  UP2UR UR4, UPR, URZ, 0x4 ;  /* 0x00000004ff047883 */ /* 0x000fcc0008000000 */
[----:B------:R-:W-:Y:S01]  /*0480*/  MOV R162, UR4 ;  /* 0x0000000400a27c02 */ /* 0x000fe20008000f00 */
[----:B------:R-:W-:Y:S06]  /*0490*/  BRA.U !UP2, `(.L_x_8) ;  /* 0x000000010a207547 */ /* 0x000fec000b800000 */
[----:B------:R-:W-:Y:S01]  /*04a0*/  UISETP.NE.U32.AND UP1, UPT, UR8, URZ, UPT ;  /* 0x000000ff0800728c */ /* 0x000fe2000bf25070 */
[----:B-----5:R-:W-:Y:S01]  /*04b0*/  FSETP.NEU.AND P0, PT, R73, RZ, PT ;  /* 0x000000ff4900720b */ /* 0x020fe20003f0d000 */
[----:B------:R-:W-:Y:S02]  /*04c0*/  USEL UR4, URZ, 0xffffffff, UP0 ;  /* 0xffffffffff047887 */ /* 0x000fe40008000000 */
[----:B------:R-:W-:-:S10]  /*04d0*/  UISETP.NE.AND.EX UP1, UPT, UR9, URZ, UPT, UP1 ;  /* 0x000000ff0900728c */ /* 0x000fd4000bf25310 */
[----:B------:R-:W-:Y:S01]  /*04e0*/  VOTEU.ANY UP0, P0 ;  /* 0x0000000000ff7886 */ /* 0x000fe20000000100 */
[----:B------:R-:W-:-:S04]  /*04f0*/  @!UP1 USEL UR4, URZ, 0xffffffff, UP0 ;  /* 0xffffffffff049887 */ /* 0x000fc80008000000 */
[----:B------:R-:W-:-:S04]  /*0500*/  ULOP3.LUT UR4, UR4, 0x1, URZ, 0xc0, !UPT ;  /* 0x0000000104047892 */ /* 0x000fc8000f8ec0ff */
[----:B------:R-:W-:-:S11]  /*0510*/  UISETP.NE.U32.AND UP3, UPT, UR4, 0x1, UPT ;  /* 0x000000010400788c */ /* 0x000fd6000bf65070 */
.L_x_8:
[----:B------:R-:W3:Y:S01]  /*0520*/  SHFL.IDX PT, R0, R159, RZ, 0x1f ;  /* 0x00001fff9f007589 */ /* 0x000ee200000e0000 */
[----:B------:R-:W-:-:S04]  /*0530*/  UISETP.NE.AND UP0, UPT, UR17, 0x2, UPT ;  /* 0x000000021100788c */ /* 0x000fc8000bf05270 */
[----:B------:R-:W-:Y:S02]  /*0540*/  UISETP.EQ.AND UP1, UPT, UR27, URZ, !UP0 ;  /* 0x000000ff1b00728c */ /* 0x000fe4000c722270 */
[----:B------:R-:W-:-:S04]  /*0550*/  USEL UR41, URZ, 0x1, UP0 ;  /* 0x00000001ff297887 */ /* 0x000fc80008000000 */
[----:B------:R-:W-:Y:S02]  /*0560*/  PLOP3.LUT P3, PT, P1, PT, UP1, 0x80, 0x8 ;  /* 0x000000000008781c */ /* 0x000fe40000f6f018 */
[----:B---3--:R-:W-:-:S13]  /*0570*/  ISETP.NE.AND P0, PT, R0, RZ, PT ;  /* 0x000000ff0000720c */ /* 0x008fda0003f05270 */
[----:B------:R-:W-:Y:S05]  /*0580*/  @P0 BRA `(.L_x_9) ;  /* 0x0000000000540947 */ /* 0x000fea0003800000 */
[----:B------:R-:W-:Y:S01]  /*0590*/  UMOV UR4, 0x400 ;  /* 0x0000040000047882 */ /* 0x000fe20000000000 */
[----:B------:R-:W-:Y:S01]  /*05a0*/  UMOV UR8, 0x1 ;  /* 0x0000000100087882 */ /* 0x000fe20000000000 */
[----:B------:R-:W-:Y:S01]  /*05b0*/  UMOV UR6, 0x2 ;  /* 0x0000000200067882 */ /* 0x000fe20000000000 */
[----:B------:R-:W-:Y:S02]  /*05c0*/  ULEA UR4, UR45, UR4, 0x18 ;  /* 0x000000042d047291 */ /* 0x000fe4000f8ec0ff */
[----:B------:R-:W-:-:S04]  /*05d0*/  UIADD3 UR8, UPT, UPT, -UR8, 0x100000, URZ ;  /* 0x0010000008087890 */ /* 0x000fc8000fffe1ff */
[----:B------:R-:W-:Y:S02]  /*05e0*/  USHF.L.U32 UR9, UR8, 0xb, URZ ;  /* 0x0000000b08097899 */ /* 0x000fe400080006ff */
[----:B------:R-:W-:Y:S02]  /*05f0*/  USHF.L.U32 UR8, UR8, 0x1, URZ ;  /* 0x0000000108087899 */ /* 0x000fe400080006ff */
[----:B------:R-:W-:-:S04]  /*0600*/  UIADD3 UR6, UPT, UPT, -UR6, 0x100000, URZ ;  /* 0x0010000006067890 */ /* 0x000fc8000fffe1ff */
[----:B------:R-:W-:Y:S02]  /*0610*/  USHF.L.U32 UR7, UR6, 0xb, URZ ;  /* 0x0000000b06077899 */ /* 0x000fe400080006ff */
[----:B------:R-:W-:Y:S01]  /*0620*/  USHF.L.U32 UR6, UR6, 0x1, URZ ;  /* 0x0000000106067899 */ /* 0x000fe200080006ff */
[----:B------:R-:W-:Y:S01]  /*0630*/  ELECT P0, URZ, PT ;  /* 0x0000000000ff782f */ /* 0x000fe20003800000 */
[----:B------:R-:W3:Y:S02]  /*0640*/  FENCE.VIEW.ASYNC.S ;  /* 0x00000000000073c6 */ /* 0x000ee40000000000 */
[----:B---3--:R3:W4:Y:S08]  /*0650*/  SYNCS.EXCH.64 URZ, [UR4], UR8 ;  /* 0x0000000804ff75b2 */ /* 0x0087300008000100 */
[----:B------:R3:W1:Y:S01]  /*0660*/  SYNCS.EXCH.64 URZ, [UR4+0x20], UR6 ;  /* 0x0000200604ff75b2 */ /* 0x0006620008000100 */
[----:B------:R3:W1:Y:S01]  /*0670*/  SYNCS.EXCH.64 URZ, [UR4+0x8], UR8 ;  /* 0x0000080804ff75b2 */ /* 0x0006620008000100 */
[----:B------:R3:W1:Y:S01]  /*0680*/  SYNCS.EXCH.64 URZ, [UR4+0x28], UR6 ;  /* 0x0000280604ff75b2 */ /* 0x0006620008000100 */
[----:B------:R3:W1:Y:S01]  /*0690*/  SYNCS.EXCH.64 URZ, [UR4+0x10], UR8 ;  /* 0x0000100804ff75b2 */ /* 0x0006620008000100 */
[----:B------:R3:W1:Y:S01]  /*06a0*/  SYNCS.EXCH.64 URZ, [UR4+0x30], UR6 ;  /* 0x0000300604ff75b2 */ /* 0x0006620008000100 */
[----:B------:R3:W1:Y:S01]  /*06b0*/  SYNCS.EXCH.64 URZ, [UR4+0x18], UR8 ;  /* 0x0000180804ff75b2 */ /* 0x0006620008000100 */
[----:B------:R3:W1:Y:S01]  /*06c0*/  SYNCS.EXCH.64 URZ, [UR4+0x38], UR6 ;  /* 0x0000380604ff75b2 */ /* 0x0006620008000100 */
[----:B------:R-:W-:Y:S01]  /*06d0*/  NOP ;  /* 0x0000000000007918 */ /* 0x000fe20000000000 */
.L_x_9:
[----:B------:R-:W2:Y:S01]  /*06e0*/  SHFL.IDX PT, R0, R159, RZ, 0x1f ;  /* 0x00001fff9f007589 */ /* 0x000ea200000e0000 */
[----:B------:R-:W-:Y:S01]  /*06f0*/  NOP ;  /* 0x0000000000007918 */ /* 0x000fe20000000000 */
[----:B--2---:R-:W-:-:S13]  /*0700*/  ISETP.NE.AND P0, PT, R0, 0x1, PT ;  /* 0x000000010000780c */ /* 0x004fda0003f05270 */
[----:B------:R-:W-:Y:S05]  /*0710*/  @P0 BRA `(.L_x_10) ;  /* 0x0000000000540947 */ /* 0x000fea0003800000 */
[----:B---3--:R-:W-:Y:S01]  /*0720*/  UMOV UR4, 0x400 ;  /* 0x0000040000047882 */ /* 0x008fe20000000000 */
        /* <DEDUP_REMOVED lines=10> */
[----:B------:R-:W2:Y:S02]  /*07d0*/  FENCE.VIEW.ASYNC.S ;  /* 0x00000000000073c6 */ /* 0x000ea40000000000 */
[----:B--2---:R2:W3:Y:S08]  /*07e0*/  SYNCS.EXCH.64 URZ, [UR4+0x40], UR8 ;  /* 0x0000400804ff75b2 */ /* 0x0044f00008000100 */
        /* <DEDUP_REMOVED lines=8> */
.L_x_10:
[----:B------:R-:W4:Y:S01]  /*0870*/  SHFL.IDX PT, R0, R159, RZ, 0x1f ;  /* 0x00001fff9f007589 */ /* 0x000f2200000e0000 */
[----:B------:R-:W-:Y:S01]  /*0880*/  NOP ;  /* 0x0000000000007918 */ /* 0x000fe20000000000 */
[----:B----4-:R-:W-:-:S13]  /*0890*/  ISETP.NE.AND P0, PT, R0, 0x3, PT ;  /* 0x000000030000780c */ /* 0x010fda0003f05270 */
[----:B------:R-:W-:Y:S05]  /*08a0*/  @P0 BRA `(.L_x_11) ;  /* 0x00000000002c0947 */ /* 0x000fea0003800000 */
[----:B--23--:R-:W-:Y:S01]  /*08b0*/  UMOV UR6, 0x400 ;  /* 0x0000040000067882 */ /* 0x00cfe20000000000 */
[----:B------:R-:W-:Y:S01]  /*08c0*/  UMOV UR4, 0x20 ;  /* 0x0000002000047882 */ /* 0x000fe20000000000 */
[----:B------:R-:W-:Y:S02]  /*08d0*/  ULEA UR6, UR45, UR6, 0x18 ;  /* 0x000000062d067291 */ /* 0x000fe4000f8ec0ff */
[----:B------:R-:W-:-:S04]  /*08e0*/  UIADD3 UR4, UPT, UPT, -UR4, 0x100000, URZ ;  /* 0x0010000004047890 */ /* 0x000fc8000fffe1ff */
[----:B------:R-:W-:Y:S02]  /*08f0*/  USHF.L.U32 UR5, UR4, 0xb, URZ ;  /* 0x0000000b04057899 */ /* 0x000fe400080006ff */
[----:B------:R-:W-:Y:S01]  /*0900*/  USHF.L.U32 UR4, UR4, 0x1, URZ ;  /* 0x0000000104047899 */ /* 0x000fe200080006ff */
[----:B------:R-:W-:Y:S01]  /*0910*/  ELECT P0, URZ, PT ;  /* 0x0000000000ff782f */ /* 0x000fe20003800000 */
[----:B------:R-:W2:Y:S10]  /*0920*/  FENCE.VIEW.ASYNC.S ;  /* 0x00000000000073c6 */ /* 0x000eb40000000000 */
[----:B--2---:R4:W2:Y:S01]  /*0930*/  SYNCS.EXCH.64 URZ, [UR6+0x80], UR4 ;  /* 0x0000800406ff75b2 */ /* 0x0048a20008000100 */
[----:B------:R4:W3:Y:S02]  /*0940*/  SYNCS.EXCH.64 URZ, [UR6+0x88], UR4 ;  /* 0x0000880406ff75b2 */ /* 0x0008e40008000100 */
[----:B----4-:R-:W-:Y:S01]  /*0950*/  NOP ;  /* 0x0000000000007918 */ /* 0x010fe20000000000 */
.L_x_11:
[----:B------:R-:W4:Y:S01]  /*0960*/  SHFL.IDX PT, R0, R159, RZ, 0x1f ;  /* 0x00001fff9f007589 */ /* 0x000f2200000e0000 */
[----:B------:R-:W-:Y:S01]  /*0970*/  NOP ;  /* 0x0000000000007918 */ /* 0x000fe20000000000 */
[----:B----4-:R-:W-:-:S13]  /*0980*/  ISETP.NE.AND P0, PT, R0, 0x4, PT ;  /* 0x000000040000780c */ /* 0x010fda0003f05270 */
[----:B------:R-:W-:Y:S05]  /*0990*/  @P0 BRA `(.L_x_12) ;  /* 0x0000000000480947 */ /* 0x000fea0003800000 */
[----:B--23--:R-:W-:Y:S01]  /*09a0*/  UMOV UR4, 0x3a0 ;  /* 0x000003a000047882 */ /* 0x00cfe20000000000 */
[----:B------:R-:W-:Y:S01]  /*09b0*/  UMOV UR6, 0x400 ;  /* 0x0000040000067882 */ /* 0x000fe20000000000 */
[----:B------:R-:W-:Y:S01]  /*09c0*/  USEL UR4, UR4, 0x320, UP3 ;  /* 0x0000032004047887 */ /* 0x000fe20009800000 */
        /* <DEDUP_REMOVED lines=10> */
[----:B--2---:R4:W2:Y:S08]  /*0a70*/  SYNCS.EXCH.64 URZ, [UR6+0x90], UR8 ;  /* 0x0000900806ff75b2 */ /* 0x0048b00008000100 */
[----:B------:R4:W3:Y:S01]  /*0a80*/  SYNCS.EXCH.64 URZ, [UR6+0xa0], UR4 ;  /* 0x0000a00406ff75b2 */ /* 0x0008e20008000100 */
[----:B------:R4:W1:Y:S01]  /*0a90*/  SYNCS.EXCH.64 URZ, [UR6+0x98], UR8 ;  /* 0x0000980806ff75b2 */ /* 0x0008620008000100 */
[----:B------:R4:W1:Y:S02]  /*0aa0*/  SYNCS.EXCH.64 URZ, [UR6+0xa8], UR4 ;  /* 0x0000a80406ff75b2 */ /* 0x0008640008000100 */
[----:B----4-:R-:W-:Y:S01]  /*0ab0*/  NOP ;  /* 0x0000000000007918 */ /* 0x010fe20000000000 */
.L_x_12:
[----:B------:R-:W4:Y:S01]  /*0ac0*/  SHFL.IDX PT, R0, R159, RZ, 0x1f ;  /* 0x00001fff9f007589 */ /* 0x000f2200000e0000 */
[----:B------:R-:W-:Y:S01]  /*0ad0*/  NOP ;  /* 0x0000000000007918 */ /* 0x000fe20000000000 */
[----:B----4-:R-:W-:-:S13]  /*0ae0*/  ISETP.NE.AND P0, PT, R0, 0x5, PT ;  /* 0x000000050000780c */ /* 0x010fda0003f05270 */
[----:B------:R-:W-:Y:S05]  /*0af0*/  @P0 BRA `(.L_x_13) ;  /* 0x0000000000440947 */ /* 0x000fea0003800000 */
[----:B--23--:R-:W-:Y:S01]  /*0b00*/  UMOV UR4, 0x400 ;  /* 0x0000040000047882 */ /* 0x00cfe20000000000 */
        /* <DEDUP_REMOVED lines=16> */
.L_x_13:
[----:B------:R-:W4:Y:S01]  /*0c10*/  SHFL.IDX PT, R0, R159, RZ, 0x1f ;  /* 0x00001fff9f007589 */ /* 0x000f2200000e0000 */
[----:B------:R-:W-:Y:S01]  /*0c20*/  ISETP.NE.OR P1, PT, RZ, UR17, !P1 ;  /* 0x00000011ff007c0c */ /* 0x000fe2000cf25670 */
        /* <DEDUP_REMOVED lines=12> */
[----:B------:R4:W3:Y:S01]  /*0cf0*/  SYNCS.EXCH.64 URZ, [UR4+0xe0], UR6 ;  /* 0x0000e00604ff75b2 */ /* 0x0008e20008000100 */
[----:B------:R4:W1:Y:S01]  /*0d00*/  SYNCS.EXCH.64 URZ, [UR4+0xd8], UR6 ;  /* 0x0000d80604ff75b2 */ /* 0x0008620008000100 */
[----:B------:R4:W1:Y:S02]  /*0d10*/  SYNCS.EXCH.64 URZ, [UR4+0xe8], UR6 ;  /* 0x0000e80604ff75b2 */ /* 0x0008640008000100 */
[----:B----4-:R-:W-:Y:S01]  /*0d20*/  NOP ;  /* 0x0000000000007918 */ /* 0x010fe20000000000 */
.L_x_14:
[----:B------:R-:W-:Y:S01]  /*0d30*/  VOTEU.ALL UP0, P1 ;  /* 0x0000000000ff7886 */ /* 0x000fe20000800000 */
[----:B--23--:R-:W-:Y:S01]  /*0d40*/  UMOV UR4, 0x20 ;  /* 0x0000002000047882 */ /* 0x00cfe20000000000 */
[----:B------:R-:W2:Y:S01]  /*0d50*/  LDCU UR7, c[0x0][0x36c] ;  /* 0x00006d80ff0777ac */ /* 0x000ea20008000800 */
[----:B------:R-:W-:Y:S01]  /*0d60*/  NOP ;  /* 0x0000000000007918 */ /* 0x000fe20000000000 */
[----:B-1----:R-:W-:Y:S01]  /*0d70*/  LOP3.LUT R3, R172, 0x1f, RZ, 0xc0, !PT ;  /* 0x0000001fac037812 */ /* 0x002fe200078ec0ff */
[----:B------:R-:W-:Y:S01]  /*0d80*/  @!UP0 UMOV UR6, 0x400 ;  /* 0x0000040000068882 */ /* 0x000fe20000000000 */
[----:B------:R-:W-:-:S04]  /*0d90*/  @!UP0 UIADD3 UR4, UPT, UPT, -UR4, 0x100000, URZ ;  /* 0x0010000004048890 */ /* 0x000fc8000fffe1ff */
[----:B------:R-:W-:Y:S02]  /*0da0*/  @!UP0 USHF.L.U32 UR5, UR4, 0xb, URZ ;  /* 0x0000000b04058899 */ /* 0x000fe400080006ff */
[----:B------:R-:W-:Y:S02]  /*0db0*/  @!UP0 USHF.L.U32 UR4, UR4, 0x1, URZ ;  /* 0x0000000104048899 */ /* 0x000fe400080006ff */
[----:B------:R-:W-:Y:S01]  /*0dc0*/  @!UP0 ULEA UR6, UR45, UR6, 0x18 ;  /* 0x000000062d068291 */ /* 0x000fe2000f8ec0ff */
[----:B------:R-:W-:Y:S01]  /*0dd0*/  VOTEU.ALL UP0, P1 ;  /* 0x0000000000ff7886 */ /* 0x000fe20000800000 */
[----:B------:R-:W-:Y:S02]  /*0de0*/  UISETP.NE.AND UP4, UPT, UR17, URZ, UPT ;  /* 0x000000ff1100728c */ /* 0x000fe4000bf85270 */
[----:B--2---:R-:W-:Y:S01]  /*0df0*/  UISETP.EQ.U32.AND UP5, UPT, UR7, 0x1, UPT ;  /* 0x000000010700788c */ /* 0x004fe2000bfa2070 */
[----:B------:R-:W1:Y:S07]  /*0e00*/  FENCE.VIEW.ASYNC.S ;  /* 0x00000000000073c6 */ /* 0x000e6e0000000000 */
[----:B-1----:R1:W2:Y:S01]  /*0e10*/  @!UP0 SYNCS.EXCH.64 URZ, [UR6+0xf0], UR4 ;  /* 0x0000f00406ff85b2 */ /* 0x0022a20008000100 */
[----:B------:R-:W-:Y:S05]  /*0e20*/  BRA.U !UP5, `(.L_x_15) ;  /* 0x000000010d087547 */ /* 0x000fea000b800000 */
[----:B--2---:R-:W-:Y:S01]  /*0e30*/  UCGABAR_ARV ;  /* 0x00000000000079c7 */ /* 0x004fe20008000000 */
[----:B------:R-:W-:Y:S05]  /*0e40*/  BRA `(.L_x_16) ;  /* 0x0000000000047947 */ /* 0x000fea0003800000 */
.L_x_15:
[----:B--2---:R-:W-:Y:S01]  /*0e50*/  NOP ;  /* 0x0000000000007918 */ /* 0x004fe20000000000 */
.L_x_16:
[----:B------:R-:W2:Y:S01]  /*0e60*/  S2UR UR16, SR_CTAID.X ;  /* 0x00000000001079c3 */ /* 0x000ea20000002500 */
[----:B------:R-:W-:-:S05]  /*0e70*/  CS2R.32 R161, SR_CgaSize ;  /* 0x0000000000a17805 */ /* 0x000fca0000008a00 */
[----:B------:R-:W-:-:S05]  /*0e80*/  IMAD R161, R161, -0xa0, RZ ;  /* 0xffffff60a1a17824 */ /* 0x000fca00078e02ff */
[----:B-1----:R-:W-:-:S14]  /*0e90*/  R2UR UR5, R161 ;  /* 0x00000000a10572ca */ /* 0x002fdc00000e0000 */
[----:B------:R-:W1:Y:S01]  /*0ea0*/  LDCU UR5, c[0x0][UR5+0x2b0] ;  /* 0x00005600050577ac */ /* 0x000e620008000800 */
[----:B------:R-:W-:-:S05]  /*0eb0*/  CS2R.32 R161, SR_CgaSize ;  /* 0x0000000000a17805 */ /* 0x000fca0000008a00 */
[----:B------:R-:W-:-:S05]  /*0ec0*/  IMAD R161, R161, -0xa0, RZ ;  /* 0xffffff60a1a17824 */ /* 0x000fca00078e02ff */
[----:B------:R-:W-:-:S14]  /*0ed0*/  R2UR UR4, R161 ;  /* 0x00000000a10472ca */ /* 0x000fdc00000e0000 */
[----:B------:R-:W3:Y:S01]  /*0ee0*/  LDCU UR4, c[0x0][UR4+0x2b4] ;  /* 0x00005680040477ac */ /* 0x000ee20008000800 */
[----:B------:R-:W4:Y:S01]  /*0ef0*/  S2UR UR7, SR_CTAID.Y ;  /* 0x00000000000779c3 */ /* 0x000f220000002600 */
[----:B------:R-:W-:-:S05]  /*0f00*/  CS2R.32 R161, SR_CgaSize ;  /* 0x0000000000a17805 */ /* 0x000fca0000008a00 */
[----:B------:R-:W-:-:S05]  /*0f10*/  IMAD R161, R161, -0xa0, RZ ;  /* 0xffffff60a1a17824 */ /* 0x000fca00078e02ff */
[----:B------:R-:W-:-:S14]  /*0f20*/  R2UR UR8, R161 ;  /* 0x00000000a10872ca */ /* 0x000fdc00000e0000 */
[----:B------:R-:W3:Y:S01]  /*0f30*/  LDCU UR8, c[0x0][UR8+0x2a0] ;  /* 0x00005400080877ac */ /* 0x000ee20008000800 */
[----:B------:R-:W-:-:S05]  /*0f40*/  CS2R.32 R161, SR_CgaSize ;  /* 0x0000000000a17805 */ /* 0x000fca0000008a00 */
[----:B------:R-:W-:-:S05]  /*0f50*/  IMAD R161, R161, -0xa0, RZ ;  /* 0xffffff60a1a17824 */ /* 0x000fca00078e02ff */
[----:B------:R-:W-:-:S14]  /*0f60*/  R2UR UR9, R161 ;  /* 0x00000000a10972ca */ /* 0x000fdc00000e0000 */
[----:B------:R-:W3:Y:S01]  /*0f70*/  LDCU UR9, c[0x0][UR9+0x2a4] ;  /* 0x00005480090977ac */ /* 0x000ee20008000800 */
[----:B------:R-:W3:Y:S01]  /*0f80*/  S2UR UR36, SR_CTAID.Z ;  /* 0x00000000002479c3 */ /* 0x000ee20000002700 */
[----:B------:R-:W3:Y:S01]  /*0f90*/  LDCU UR21, c[0x0][0xb24] ;  /* 0x00016480ff1577ac */ /* 0x000ee20008000800 */
[----:B------:R-:W-:Y:S02]  /*0fa0*/  UISETP.GT.U32.AND UP0, UPT, UR27, 0xffff, UPT ;  /* 0x0000ffff1b00788c */ /* 0x000fe4000bf04070 */
[----:B------:R-:W-:Y:S01]  /*0fb0*/  USHF.L.U32 UR29, UR45, 0xa, URZ ;  /* 0x0000000a2d1d7899 */ /* 0x000fe200080006ff */
[----:B--2---:R-:W-:Y:S01]  /*0fc0*/  I2FP.F32.U32 R2, UR16 ;  /* 0x0000001000027c45 */ /* 0x004fe20008201000 */
[----:B------:R-:W-:Y:S01]  /*0fd0*/  UMOV UR32, 0x5 ;  /* 0x0000000500207882 */ /* 0x000fe20000000000 */
[----:B------:R-:W2:Y:S03]  /*0fe0*/  LDCU UR42, c[0x0][0xb24] ;  /* 0x00016480ff2a77ac */ /* 0x000ea60008000800 */
[----:B-1----:R-:W-:Y:S01]  /*0ff0*/  FMUL R2, R2, UR5 ;  /* 0x0000000502027c20 */ /* 0x002fe20008400000 */
[----:B------:R-:W1:Y:S01]  /*1000*/  LDCU UR31, c[0x0][0xb30] ;  /* 0x00016600ff1f77ac */ /* 0x000e620008000800 */
[----:B----4-:R-:W-:Y:S01]  /*1010*/  I2FP.F32.U32 R0, UR7 ;  /* 0x0000000700007c45 */ /* 0x010fe20008201000 */
[----:B------:R-:W-:-:S03]  /*1020*/  USHF.L.U32 UR46, UR16, 0x7, URZ ;  /* 0x00000007102e7899 */ /* 0x000fc600080006ff */
[----:B------:R-:W4:Y:S01]  /*1030*/  F2I.U32.TRUNC.NTZ R2, R2 ;  /* 0x0000000200027305 */ /* 0x000f22000020f000 */
[----:B------:R-:W-:Y:S01]  /*1040*/  USEL UR26, UR27, 0xffff, !UP0 ;  /* 0x0000ffff1b1a7887 */ /* 0x000fe2000c000000 */
[----:B---3--:R-:W-:Y:S01]  /*1050*/  FMUL R0, R0, UR4 ;  /* 0x0000000400007c20 */ /* 0x008fe20008400000 */
[----:B------:R-:W-:Y:S01]  /*1060*/  UISETP.GE.AND UP2, UPT, UR21, 0x1, UPT ;  /* 0x000000011500788c */ /* 0x000fe2000bf46270 */
[----:B------:R-:W-:-:S04]  /*1070*/  UMOV UR20, UR7 ;  /* 0x0000000700147c82 */ /* 0x000fc80008000000 */
[----:B------:R-:W3:Y:S01]  /*1080*/  F2I.U32.TRUNC.NTZ R0, R0 ;  /* 0x0000000000007305 */ /* 0x000ee2000020f000 */
[----:B----4-:R-:W-:Y:S02]  /*1090*/  R2UR UR4, R2 ;  /* 0x00000000020472ca */ /* 0x010fe400000e0000 */
[----:B------:R-:W-:Y:S02]  /*10a0*/  PRMT R2, RZ, 0x7610, R2 ;  /* 0x00007610ff027816 */ /* 0x000fe40000000002 */
[----:B---3--:R-:W-:Y:S02]  /*10b0*/  R2UR UR6, R0 ;  /* 0x00000000000672ca */ /* 0x008fe400000e0000 */
[----:B------:R-:W-:-:S07]  /*10c0*/  PRMT R0, RZ, 0x7610, R0 ;  /* 0x00007610ff007816 */ /* 0x000fce0000000000 */
[----:B------:R-:W-:-:S04]  /*10d0*/  UIADD3 UR5, UPT, UPT, -UR4, URZ, URZ ;  /* 0x000000ff04057290 */ /* 0x000fc8000fffe1ff */
[----:B------:R-:W-:Y:S02]  /*10e0*/  UIMAD UR5, UR8, UR5, UR16 ;  /* 0x00000005080572a4 */ /* 0x000fe4000f8e0210 */
[----:B------:R-:W-:-:S04]  /*10f0*/  UIADD3 UR4, UPT, UPT, -UR6, URZ, URZ ;  /* 0x000000ff06047290 */ /* 0x000fc8000fffe1ff */
[----:B------:R-:W-:Y:S01]  /*1100*/  IMAD.U32 R161, RZ, RZ, UR5 ;  /* 0x00000005ffa17e24 */ /* 0x000fe2000f8e00ff */
[----:B------:R-:W-:-:S06]  /*1110*/  UIMAD UR4, UR9, UR4, UR7 ;  /* 0x00000004090472a4 */ /* 0x000fcc000f8e0207 */
[----:B------:R-:W-:Y:S01]  /*1120*/  IMAD.U32 R160, RZ, RZ, UR4 ;  /* 0x00000004ffa07e24 */ /* 0x000fe2000f8e00ff */
[----:B-12---:R-:W-:Y:S06]  /*1130*/  BRA.U UP4, `(.L_x_17) ;  /* 0x0000000104447547 */ /* 0x006fec000b800000 */
[----:B------:R-:W-:Y:S02]  /*1140*/  R2UR UR4, R161 ;  /* 0x00000000a10472ca */ /* 0x000fe400000e0000 */
[----:B------:R-:W-:-:S11]  /*1150*/  R2UR UR8, R160 ;  /* 0x00000000a00872ca */ /* 0x000fd600000e0000 */
[----:B------:R-:W-:Y:S02]  /*1160*/  UISETP.GT.U32.AND UP0, UPT, UR4, 0x1, UPT ;  /* 0x000000010400788c */ /* 0x000fe4000bf04070 */
[----:B------:R-:W-:Y:S02]  /*1170*/  ULOP3.LUT UR4, UR4, 0xfffffffe, URZ, 0xc0, !UPT ;  /* 0xfffffffe04047892 */ /* 0x000fe4000f8ec0ff */
[----:B------:R-:W-:Y:S02]  /*1180*/  UISETP.NE.AND UP1, UPT, UR8, URZ, UP0 ;  /* 0x000000ff0800728c */ /* 0x000fe40008725270 */
[----:B------:R-:W-:Y:S02]  /*1190*/  UISETP.NE.AND UP0, UPT, UR8, 0x1, UP0 ;  /* 0x000000010800788c */ /* 0x000fe40008705270 */
[----:B------:R-:W-:Y:S02]  /*11a0*/  USEL UR7, URZ, 0x1, UP1 ;  /* 0x00000001ff077887 */ /* 0x000fe40008800000 */
[----:B------:R-:W-:-:S02]  /*11b0*/  USEL UR6, URZ, 0x4, UP0 ;  /* 0x00000004ff067887 */ /* 0x000fc40008000000 */
[----:B------:R-:W-:Y:S02]  /*11c0*/  USEL UR5, URZ, 0x2, UP1 ;  /* 0x00000002ff057887 */ /* 0x000fe40008800000 */
[----:B------:R-:W-:Y:S02]  /*11d0*/  ULEA UR4, UR8, UR4, 0x1 ;  /* 0x0000000408047291 */ /* 0x000fe4000f8e08ff */
[----:B------:R-:W-:Y:S02]  /*11e0*/  USEL UR8, URZ, 0x8, UP0 ;  /* 0x00000008ff087887 */ /* 0x000fe40008000000 */
[----:B------:R-:W-:-:S03]  /*11f0*/  UIADD3 UR5, UPT, UPT, UR5, UR6, UR7 ;  /* 0x0000000605057290 */ /* 0x000fc6000fffe007 */
[----:B------:R-:W-:Y:S01]  /*1200*/  UMOV UR6, 0x3 ;  /* 0x0000000300067882 */ /* 0x000fe20000000000 */
[----:B------:R-:W-:Y:S02]  /*1210*/  UIADD3 UR5, UPT, UPT, UR5, UR8, URZ ;  /* 0x0000000805057290 */ /* 0x000fe4000fffe0ff */
[----:B------:R-:W-:-:S04]  /*1220*/  USHF.L.U32 UR4, UR6, UR4, URZ ;  /* 0x0000000406047299 */ /* 0x000fc800080006ff */
[----:B------:R-:W-:Y:S02]  /*1230*/  IMAD.U32 R2, RZ, RZ, UR5 ;  /* 0x00000005ff027e24 */ /* 0x000fe4000f8e00ff */
[----:B------:R-:W-:Y:S02]  /*1240*/  IMAD.U32 R0, RZ, RZ, UR4 ;  /* 0x00000004ff007e24 */ /* 0x000fe4000f8e00ff */
.L_x_17:
[----:B------:R-:W-:Y:S05]  /*1250*/  BRA.U !UP2, `(.L_x_18) ;  /* 0x000000010ad47547 */ /* 0x000fea000b800000 */
[----:B------:R-:W1:Y:S01]  /*1260*/  LDCU.128 UR12, c[0x0][0xb10] ;  /* 0x00016200ff0c77ac */ /* 0x000e620008000c00 */
[----:B------:R-:W2:Y:S01]  /*1270*/  LDCU UR6, c[0x0][0x370] ;  /* 0x00006e00ff0677ac */ /* 0x000ea20008000800 */
[----:B------:R-:W3:Y:S01]  /*1280*/  LDCU UR5, c[0x0][0x374] ;  /* 0x00006e80ff0577ac */ /* 0x000ee20008000800 */
[----:B------:R-:W4:Y:S01]  /*1290*/  LDCU UR30, c[0x0][0xb0c] ;  /* 0x00016180ff1e77ac */ /* 0x000f220008000800 */
[----:B------:R-:W4:Y:S01]  /*12a0*/  LDCU UR4, c[0x0][0xb20] ;  /* 0x00016400ff0477ac */ /* 0x000f220008000800 */
[----:B------:R-:W4:Y:S01]  /*12b0*/  LDCU.64 UR8, c[0x0][0xb28] ;  /* 0x00016500ff0877ac */ /* 0x000f220008000a00 */
[----:B-1----:R-:W-:Y:S02]  /*12c0*/  UISETP.NE.AND UP0, UPT, UR14, 0x1, UPT ;  /* 0x000000010e00788c */ /* 0x002fe4000bf05270 */
[----:B---3--:R-:W-:Y:S02]  /*12d0*/  UIMAD.WIDE.U32 UR10, UR5, UR15, URZ ;  /* 0x0000000f050a72a5 */ /* 0x008fe4000f8e00ff */
[----:B--2---:R-:W-:-:S02]  /*12e0*/  UIMAD.WIDE.U32 UR22, UR6, UR12, URZ ;  /* 0x0000000c061672a5 */ /* 0x004fc4000f8e00ff */
[----:B----4-:R-:W-:Y:S02]  /*12f0*/  UISETP.NE.AND UP1, UPT, UR30, 0x1, UPT ;  /* 0x000000011e00788c */ /* 0x010fe4000bf25270 */
[----:B------:R-:W-:Y:S01]  /*1300*/  UISETP.NE.AND UP2, UPT, UR21, 0x1, UPT ;  /* 0x000000011500788c */ /* 0x000fe2000bf45270 */
[----:B------:R-:W-:Y:S02]  /*1310*/  UMOV UR10, UR11 ;  /* 0x0000000b000a7c82 */ /* 0x000fe40008000000 */
[----:B------:R-:W-:Y:S01]  /*1320*/  UMOV UR22, UR23 ;  /* 0x0000001700167c82 */ /* 0x000fe20008000000 */
[----:B------:R-:W-:Y:S02]  /*1330*/  @UP0 USHF.R.U32.HI UR5, URZ, UR4, UR10 ;  /* 0x00000004ff050299 */ /* 0x000fe4000801160a */
[----:B------:R-:W-:Y:S02]  /*1340*/  UIMAD.WIDE.U32 UR24, UR20, UR15, URZ ;  /* 0x0000000f141872a5 */ /* 0x000fe4000f8e00ff */
[----:B------:R-:W-:-:S02]  /*1350*/  UIMAD.WIDE.U32 UR10, UR5, UR8, URZ ;  /* 0x00000008050a72a5 */ /* 0x000fc4000f8e00ff */
[----:B------:R-:W-:Y:S02]  /*1360*/  @UP1 USHF.R.U32.HI UR6, URZ, UR13, UR22 ;  /* 0x0000000dff061299 */ /* 0x000fe40008011616 */
[----:B------:R-:W-:Y:S02]  /*1370*/  UIMAD.WIDE.U32 UR18, UR16, UR12, URZ ;  /* 0x0000000c101272a5 */ /* 0x000fe4000f8e00ff */
[----:B------:R-:W-:Y:S01]  /*1380*/  UIMAD.WIDE.U32 UR22, UR6, UR8, URZ ;  /* 0x00000008061672a5 */ /* 0x000fe2000f8e00ff */
[----:B------:R-:W-:Y:S01]  /*1390*/  UMOV UR24, UR25 ;  /* 0x0000001900187c82 */ /* 0x000fe20008000000 */
[----:B------:R-:W-:Y:S01]  /*13a0*/  UMOV UR10, UR11 ;  /* 0x0000000b000a7c82 */ /* 0x000fe20008000000 */
[----:B------:R-:W-:Y:S02]  /*13b0*/  USHF.R.U32.HI UR24, URZ, UR4, UR24 ;  /* 0x00000004ff187299 */ /* 0x000fe40008011618 */
[----:B------:R-:W-:Y:S02]  /*13c0*/  @UP2 USHF.R.U32.HI UR5, URZ, UR9, UR10 ;  /* 0x00000009ff052299 */ /* 0x000fe4000801160a */
[----:B------:R-:W-:Y:S01]  /*13d0*/  UMOV UR7, UR23 ;  /* 0x0000001700077c82 */ /* 0x000fe20008000000 */
[----:B------:R-:W-:Y:S01]  /*13e0*/  UMOV UR18, UR19 ;  /* 0x0000001300127c82 */ /* 0x000fe20008000000 */
[----:B------:R-:W-:-:S02]  /*13f0*/  @UP2 USHF.R.U32.HI UR6, URZ, UR9, UR7 ;  /* 0x00000009ff062299 */ /* 0x000fc40008011607 */
[----:B------:R-:W-:Y:S02]  /*1400*/  USHF.R.U32.HI UR13, URZ, UR13, UR18 ;  /* 0x0000000dff0d7299 */ /* 0x000fe40008011612 */
[----:B------:R-:W-:Y:S02]  /*1410*/  USEL UR4, UR20, UR24, !UP0 ;  /* 0x0000001814047287 */ /* 0x000fe4000c000000 */
[----:B------:R-:W-:Y:S02]  /*1420*/  UIMAD UR7, UR5, UR21, URZ ;  /* 0x00000015050772a4 */ /* 0x000fe4000f8e02ff */
[----:B------:R-:W-:Y:S02]  /*1430*/  USEL UR5, UR16, UR13, !UP1 ;  /* 0x0000000d10057287 */ /* 0x000fe4000c800000 */
[----:B------:R-:W-:Y:S02]  /*1440*/  UIMAD UR12, UR6, UR21, URZ ;  /* 0x00000015060c72a4 */ /* 0x000fe4000f8e02ff */
[----:B------:R-:W-:-:S02]  /*1450*/  UISETP.GE.AND UP0, UPT, UR4, UR7, UPT ;  /* 0x000000070400728c */ /* 0x000fc4000bf06270 */
[----:B------:R-:W-:Y:S02]  /*1460*/  UIMAD.WIDE.U32 UR10, UR4, UR8, URZ ;  /* 0x00000008040a72a5 */ /* 0x000fe4000f8e00ff */
[----:B------:R-:W-:Y:S02]  /*1470*/  UISETP.GE.OR UP0, UPT, UR5, UR12, UP0 ;  /* 0x0000000c0500728c */ /* 0x000fe40008706670 */
[----:B------:R-:W-:Y:S02]  /*1480*/  UIMAD.WIDE.U32 UR12, UR5, UR8, URZ ;  /* 0x00000008050c72a5 */ /* 0x000fe4000f8e00ff */
[----:B------:R-:W-:Y:S01]  /*1490*/  UIADD3 UR10, UPT, UPT, -UR4, URZ, URZ ;  /* 0x000000ff040a7290 */ /* 0x000fe2000fffe1ff */
[----:B------:R-:W-:Y:S01]  /*14a0*/  UMOV UR8, UR11 ;  /* 0x0000000b00087c82 */ /* 0x000fe20008000000 */
[----:B------:R-:W-:Y:S02]  /*14b0*/  UIADD3 UR11, UPT, UPT, -UR5, URZ, URZ ;  /* 0x000000ff050b7290 */ /* 0x000fe4000fffe1ff */
[----:B------:R-:W-:-:S03]  /*14c0*/  USHF.R.U32.HI UR8, URZ, UR9, UR8 ;  /* 0x00000009ff087299 */ /* 0x000fc60008011608 */
[----:B------:R-:W-:Y:S01]  /*14d0*/  @!UP0 UMOV UR7, UR13 ;  /* 0x0000000d00078c82 */ /* 0x000fe20008000000 */
[----:B------:R-:W-:Y:S02]  /*14e0*/  UIMAD UR20, UR14, UR10, UR20 ;  /* 0x0000000a0e1472a4 */ /* 0x000fe4000f8e0214 */
[----:B------:R-:W-:Y:S02]  /*14f0*/  USEL UR8, UR4, UR8, !UP2 ;  /* 0x0000000804087287 */ /* 0x000fe4000d000000 */
[----:B------:R-:W-:Y:S02]  /*1500*/  @!UP0 USHF.R.U32.HI UR7, URZ, UR9, UR7 ;  /* 0x00000009ff078299 */ /* 0x000fe40008011607 */
[----:B------:R-:W-:Y:S02]  /*1510*/  UIADD3 UR9, UPT, UPT, -UR8, URZ, URZ ;  /* 0x000000ff08097290 */ /* 0x000fe4000fffe1ff */
[----:B------:R-:W-:Y:S02]  /*1520*/  @!UP0 USEL UR7, UR5, UR7, !UP2 ;  /* 0x0000000705078287 */ /* 0x000fe4000d000000 */
[----:B------:R-:W-:-:S02]  /*1530*/  UIMAD UR9, UR21, UR9, UR4 ;  /* 0x00000009150972a4 */ /* 0x000fc4000f8e0204 */
[----:B------:R-:W-:Y:S02]  /*1540*/  @!UP0 UIADD3 UR8, UPT, UPT, UR8, -UR7, URZ ;  /* 0x8000000708088290 */ /* 0x000fe4000fffe0ff */
[----:B------:R-:W-:Y:S02]  /*1550*/  @!UP0 UIMAD UR6, UR9, UR6, UR7 ;  /* 0x00000006090682a4 */ /* 0x000fe4000f8e0207 */
[----:B------:R-:W-:Y:S02]  /*1560*/  @!UP0 UIMAD UR4, UR8, UR21, UR5 ;  /* 0x00000015080482a4 */ /* 0x000fe4000f8e0205 */
[----:B------:R-:W-:Y:S02]  /*1570*/  UIMAD UR16, UR30, UR11, UR16 ;  /* 0x0000000b1e1072a4 */ /* 0x000fe4000f8e0210 */
[----:B------:R-:W-:Y:S01]  /*1580*/  UIMAD UR20, UR4, UR14, UR20 ;  /* 0x0000000e041472a4 */ /* 0x000fe2000f8e0214 */
[----:B------:R-:W-:Y:S02]  /*1590*/  @!UP0 UMOV UR5, UR6 ;  /* 0x0000000600058c82 */ /* 0x000fe40008000000 */
[----:B------:R-:W-:-:S12]  /*15a0*/  UIMAD UR16, UR5, UR30, UR16 ;  /* 0x0000001e051072a4 */ /* 0x000fd8000f8e0210 */
.L_x_18:
[----:B------:R-:W-:Y:S02]  /*15b0*/  UISETP.NE.AND UP1, UPT, UR31, 0x1, UPT ;  /* 0x000000011f00788c */ /* 0x000fe4000bf25270 */
[----:B------:R-:W-:Y:S02]  /*15c0*/  ULOP3.LUT UR21, UR26, 0xffff, URZ, 0xc0, !UPT ;  /* 0x0000ffff1a157892 */ /* 0x000fe4000f8ec0ff */
[----:B------:R-:W-:Y:S02]  /*15d0*/  UISETP.NE.AND UP0, UPT, UR17, 0x2, UPT ;  /* 0x000000021100788c */ /* 0x000fe4000bf05270 */
[----:B------:R-:W-:Y:S02]  /*15e0*/  ULOP3.LUT UR22, UR29, 0x800, URZ, 0xc0, !UPT ;  /* 0x000008001d167892 */ /* 0x000fe4000f8ec0ff */
[----:B------:R-:W-:Y:S02]  /*15f0*/  ULOP3.LUT UR46, UR46, 0x80, URZ, 0xc0, !UPT ;  /* 0x000000802e2e7892 */ /* 0x000fe4000f8ec0ff */
[----:B------:R-:W-:Y:S01]  /*1600*/  USHF.L.U32 UR21, UR32, UR21, URZ ;  /* 0x0000001520157299 */ /* 0x000fe200080006ff */
[----:B------:R-:W-:Y:S11]  /*1610*/  BRA.U UP1, `(.L_x_19) ;  /* 0x0000000101447547 */ /* 0x000ff6000b800000 */
[----:B------:R-:W1:Y:S01]  /*1620*/  LDCU.128 UR8, c[0x0][0xb10] ;  /* 0x00016200ff0877ac */ /* 0x000e620008000c00 */
[----:B------:R-:W2:Y:S01]  /*1630*/  LDCU UR12, c[0x0][0xb0c] ;  /* 0x00016180ff0c77ac */ /* 0x000ea20008000800 */
[----:B------:R-:W3:Y:S01]  /*1640*/  LDCU UR13, c[0x0][0xb20] ;  /* 0x00016400ff0d77ac */ /* 0x000ee20008000800 */
[----:B-1----:R-:W-:Y:S02]  /*1650*/  UIMAD.WIDE.U32 UR6, UR16, UR8, URZ ;  /* 0x00000008100672a5 */ /* 0x002fe4000f8e00ff */
[----:B------:R-:W-:Y:S02]  /*1660*/  UIMAD.WIDE.U32 UR4, UR20, UR11, URZ ;  /* 0x0000000b140472a5 */ /* 0x000fe4000f8e00ff */
[----:B--2---:R-:W-:Y:S02]  /*1670*/  UISETP.NE.AND UP2, UPT, UR12, 0x1, UPT ;  /* 0x000000010c00788c */ /* 0x004fe4000bf45270 */
[----:B------:R-:W-:Y:S01]  /*1680*/  UISETP.NE.AND UP1, UPT, UR10, 0x1, UPT ;  /* 0x000000010a00788c */ /* 0x000fe2000bf25270 */
[----:B------:R-:W-:-:S02]  /*1690*/  UMOV UR6, UR7 ;  /* 0x0000000700067c82 */ /* 0x000fc40008000000 */
[----:B------:R-:W-:Y:S01]  /*16a0*/  UMOV UR4, UR5 ;  /* 0x0000000500047c82 */ /* 0x000fe20008000000 */
[----:B------:R-:W-:Y:S02]  /*16b0*/  USHF.R.U32.HI UR6, URZ, UR9, UR6 ;  /* 0x00000009ff067299 */ /* 0x000fe40008011606 */
[----:B---3--:R-:W-:Y:S02]  /*16c0*/  USHF.R.U32.HI UR4, URZ, UR13, UR4 ;  /* 0x0000000dff047299 */ /* 0x008fe40008011604 */
[----:B------:R-:W-:Y:S02]  /*16d0*/  USEL UR5, UR16, UR6, !UP2 ;  /* 0x0000000610057287 */ /* 0x000fe4000d000000 */
[----:B------:R-:W-:-:S04]  /*16e0*/  USEL UR4, UR20, UR4, !UP1 ;  /* 0x0000000414047287 */ /* 0x000fc8000c800000 */
[----:B------:R-:W-:Y:S02]  /*16f0*/  UIADD3 UR6, UPT, UPT, UR5, -UR4, URZ ;  /* 0x8000000405067290 */ /* 0x000fe4000fffe0ff */
[----:B------:R-:W-:Y:S02]  /*1700*/  UIADD3 UR4, UPT, UPT, -UR5, UR4, URZ ;  /* 0x0000000405047290 */ /* 0x000fe4000fffe1ff */
[----:B------:R-:W-:Y:S02]  /*1710*/  UIMAD UR20, UR6, UR10, UR20 ;  /* 0x0000000a061472a4 */ /* 0x000fe4000f8e0214 */
[----:B------:R-:W-:-:S12]  /*1720*/  UIMAD UR16, UR4, UR12, UR16 ;  /* 0x0000000c041072a4 */ /* 0x000fd8000f8e0210 */
.L_x_19:
[----:B------:R-:W-:Y:S05]  /*1730*/  BRA.U !UP5, `(.L_x_20) ;  /* 0x000000010d0c7547 */ /* 0x000fea000b800000 */
[----:B------:R-:W-:Y:S01]  /*1740*/  UCGABAR_WAIT ;  /* 0x0000000000007dc7 */ /* 0x000fe20008000000 */
[----:B------:R-:W-:Y:S01]  /*1750*/  CCTL.IVALL ;  /* 0x00000000ff00798f */ /* 0x000fe20002000000 */
[----:B------:R-:W-:Y:S05]  /*1760*/  BRA `(.L_x_21) ;  /* 0x0000000000047947 */ /* 0x000fea0003800000 */
.L_x_20:
[----:B------:R-:W-:Y:S06]  /*1770*/  BAR.SYNC.DEFER_BLOCKING 0x0 ;  /* 0x0000000000007b1d */ /* 0x000fec0000010000 */
.L_x_21:
[----:B------:R-:W-:Y:S05]  /*1780*/  BRA.U UP0, `(.L_x_22) ;  /* 0x0000001100e07547 */ /* 0x000fea000b800000 */
[----:B------:R-:W1:Y:S01]  /*1790*/  LDCU UR6, c[0x0][0x38c] ;  /* 0x00007180ff0677ac */ /* 0x000e620008000800 */
[----:B------:R-:W-:Y:S01]  /*17a0*/  PLOP3.LUT P1, PT, PT, PT, UP3, 0x80, 0x8 ;  /* 0x000000000008781c */ /* 0x000fe20003f2f038 */
[----:B------:R-:W-:Y:S01]  /*17b0*/  IMAD.MOV.U32 R12, RZ, RZ, 0x1 ;  /* 0x00000001ff0c7424 */ /* 0x000fe200078e00ff */
[----:B------:R-:W-:Y:S02]  /*17c0*/  ISETP.NE.AND P2, PT, R3, RZ, P3 ;  /* 0x000000ff0300720c */ /* 0x000fe40001f45270 */
[----:B------:R-:W-:Y:S02]  /*17d0*/  CS2R R10, SRZ ;  /* 0x00000000000a7805 */ /* 0x000fe4000001ff00 */
[----:B------:R-:W-:Y:S01]  /*17e0*/  PLOP3.LUT P1, PT, P1, PT, PT, 0x8, 0x80 ;  /* 0x000000000080781c */ /* 0x000fe20000f2e170 */
[----:B------:R-:W-:Y:S01]  /*17f0*/  IMAD.MOV.U32 R9, RZ, RZ, RZ ;  /* 0x000000ffff097224 */ /* 0x000fe200078e00ff */
[----:B------:R-:W2:Y:S01]  /*1800*/  LDCU UR38, c[0x0][0x370] ;  /* 0x00006e00ff2677ac */ /* 0x000ea20008000800 */
[----:B------:R-:W-:Y:S01]  /*1810*/  IMAD.MOV.U32 R8, RZ, RZ, 0x1 ;  /* 0x00000001ff087424 */ /* 0x000fe200078e00ff */
[----:B------:R-:W3:Y:S01]  /*1820*/  LDCU.64 UR26, c[0x0][0x348] ;  /* 0x00006900ff1a77ac */ /* 0x000ee20008000a00 */
[----:B------:R-:W-:Y:S01]  /*1830*/  ULEA.HI UR43, UR22, UR46, URZ, 0x1b ;  /* 0x0000002e162b7291 */ /* 0x000fe2000f8fd8ff */
[----:B------:R-:W4:Y:S01]  /*1840*/  LDCU UR37, c[0x0][0x374] ;  /* 0x00006e80ff2577ac */ /* 0x000f220008000800 */
[----:B-1----:R-:W-:-:S02]  /*1850*/  UIADD3 UR5, UPT, UPT, UR6, 0x1f, URZ ;  /* 0x0000001f06057890 */ /* 0x002fc4000fffe0ff */
[----:B------:R-:W-:Y:S02]  /*1860*/  UIADD3 UR47, UPT, UPT, UR6, 0x3e, URZ ;  /* 0x0000003e062f7890 */ /* 0x000fe4000fffe0ff */
[----:B------:R-:W-:Y:S01]  /*1870*/  USHF.R.S32.HI UR4, URZ, 0x1f, UR5 ;  /* 0x0000001fff047899 */ /* 0x000fe20008011405 */
[----:B------:R-:W-:-:S03]  /*1880*/  UMOV UR7, URZ ;  /* 0x000000ff00077c82 */ /* 0x000fc60008000000 */
[----:B------:R-:W-:Y:S02]  /*1890*/  ULEA.HI UR4, UR4, UR5, URZ, 0x5 ;  /* 0x0000000504047291 */ /* 0x000fe4000f8f28ff */
[----:B------:R-:W-:Y:S02]  /*18a0*/  UIADD3 UR5, UPT, UPT, UR6, -0x1, URZ ;  /* 0xffffffff06057890 */ /* 0x000fe4000fffe0ff */
[----:B------:R-:W-:Y:S02]  /*18b0*/  USHF.R.S32.HI UR40, URZ, 0x5, UR4 ;  /* 0x00000005ff287899 */ /* 0x000fe40008011404 */
[----:B------:R-:W-:Y:S02]  /*18c0*/  UISETP.GE.U32.AND UP1, UPT, UR5, -0x3f, UPT ;  /* 0xffffffc10500788c */ /* 0x000fe4000bf26070 */
[----:B------:R-:W-:-:S04]  /*18d0*/  UISETP.LT.U32.AND UP0, UPT, UR40, 0x4, UPT ;  /* 0x000000042800788c */ /* 0x000fc8000bf01070 */
[----:B------:R-:W-:Y:S02]  /*18e0*/  USEL UR39, UR40, 0x4, UP0 ;  /* 0x0000000428277887 */ /* 0x000fe40008000000 */
[----:B------:R-:W-:Y:S02]  /*18f0*/  UISETP.NE.AND UP0, UPT, UR17, URZ, UPT ;  /* 0x000000ff1100728c */ /* 0x000fe4000bf05270 */
[----:B------:R-:W-:Y:S02]  /*1900*/  UIADD3 UR4, UPT, UPT, UR39, -0x1, URZ ;  /* 0xffffffff27047890 */ /* 0x000fe4000fffe0ff */
[----:B------:R-:W-:Y:S02]  /*1910*/  @UP1 UIADD3 UR4, UPT, UPT, UR39, URZ, URZ ;  /* 0x000000ff27041290 */ /* 0x000fe4000fffe0ff */
[----:B------:R-:W-:Y:S02]  /*1920*/  USEL UR23, UR41, 0x2, UP0 ;  /* 0x0000000229177887 */ /* 0x000fe40008000000 */
[----:B------:R-:W-:-:S02]  /*1930*/  UIADD3 UR44, UPT, UPT, UR40, -UR39, URZ ;  /* 0x80000027282c7290 */ /* 0x000fc4000fffe0ff */
[----:B------:R-:W-:Y:S02]  /*1940*/  UIADD3 UR25, UPT, UPT, UR4, 0x1, URZ ;  /* 0x0000000104197890 */ /* 0x000fe4000fffe0ff */
[----:B--234-:R-:W-:-:S12]  /*1950*/  UIADD3 UR41, UPT, UPT, -UR4, URZ, URZ ;  /* 0x000000ff04297290 */ /* 0x01cfd8000fffe1ff */
.L_x_42:
[----:B------:R-:W-:Y:S01]  /*1960*/  UISETP.NE.AND UP0, UPT, UR45, URZ, UPT ;  /* 0x000000ff2d00728c */ /* 0x000fe2000bf05270 */
[----:B-1----:R-:W1:Y:S08]  /*1970*/  S2UR UR45, SR_CgaCtaId ;  /* 0x00000000002d79c3 */ /* 0x002e700000008800 */
[----:B------:R-:W-:Y:S05]  /*1980*/  BRA.U UP0, `(.L_x_23) ;  /* 0x0000000100347547 */ /* 0x000fea000b800000 */
[----:B------:R-:W2:Y:S01]  /*1990*/  S2R R0, SR_CgaCtaId ;  /* 0x0000000000007919 */ /* 0x000ea20000008800 */
[----:B------:R-:W-:Y:S02]  /*19a0*/  MOV R3, 0x400 ;  /* 0x0000040000037802 */ /* 0x000fe40000000f00 */
[----:B------:R-:W-:Y:S02]  /*19b0*/  SHF.L.U32 R2, R8, 0x1f, RZ ;  /* 0x0000001f08027819 */ /* 0x000fe400000006ff */
[----:B--2---:R-:W-:-:S05]  /*19c0*/  LEA R0, R0, R3, 0x18 ;  /* 0x0000000300007211 */ /* 0x004fca00078ec0ff */
[----:B------:R-:W-:-:S04]  /*19d0*/  IMAD R3, R9, 0x8, R0 ;  /* 0x0000000809037824 */ /* 0x000fc800078e0200 */
[----:B------:R-:W2:Y:S02]  /*19e0*/  SYNCS.PHASECHK.TRANS64.TRYWAIT P0, [R3+URZ+0xe0], R2 ;  /* 0x0000e002030075a7 */ /* 0x000ea400080011ff */
[----:B--2---:R-:W-:Y:S05]  /*19f0*/  @!P0 BRA `(.L_x_24) ;  /* 0x000000a000708947 */ /* 0x004fea0003800000 */
.L_x_144:
[----:B------:R-:W-:Y:S01]  /*1a00*/  VIADD R9, R9, 0x1 ;  /* 0x0000000109097836 */ /* 0x000fe20000000000 */
[----:B------:R2:W-:Y:S04]  /*1a10*/  SYNCS.ARRIVE.TRANS64.A1T0 RZ, [R3+URZ+0xd0], RZ ;  /* 0x0000d0ff03ff79a7 */ /* 0x0005e800081000ff */
[----:B------:R-:W-:-:S04]  /*1a20*/  ISETP.NE.AND P0, PT, R9, 0x2, PT ;  /* 0x000000020900780c */ /* 0x000fc80003f05270 */
[----:B------:R-:W-:Y:S02]  /*1a30*/  SEL R9, R9, RZ, P0 ;  /* 0x000000ff09097207 */ /* 0x000fe40000000000 */
[----:B--2---:R-:W-:-:S04]  /*1a40*/  SEL R3, RZ, 0x1, P0 ;  /* 0x00000001ff037807 */ /* 0x004fc80000000000 */
[----:B------:R-:W-:-:S07]  /*1a50*/  LOP3.LUT R8, R8, R3, RZ, 0x3c, !PT ;  /* 0x0000000308087212 */ /* 0x000fce00078e3cff */
.L_x_23:
[----:B------:R-:W-:Y:S01]  /*1a60*/  UMOV UR6, 0x400 ;  /* 0x0000040000067882 */ /* 0x000fe20000000000 */
[----:B------:R-:W-:Y:S01]  /*1a70*/  SHF.L.U32 R0, R12, 0x1f, RZ ;  /* 0x0000001f0c007819 */ /* 0x000fe200000006ff */
[----:B-1----:R-:W-:Y:S02]  /*1a80*/  ULEA UR6, UR45, UR6, 0x18 ;  /* 0x000000062d067291 */ /* 0x002fe4000f8ec0ff */
[----:B------:R-:W-:Y:S02]  /*1a90*/  UISETP.GE.U32.AND UP0, UPT, UR47, 0x3f, UPT ;  /* 0x0000003f2f00788c */ /* 0x000fe4000bf06070 */
[----:B------:R-:W-:Y:S02]  /*1aa0*/  ULEA UR4, UR7, UR6, 0x3 ;  /* 0x0000000607047291 */ /* 0x000fe4000f8e18ff */
[----:B------:R-:W-:Y:S01]  /*1ab0*/  ULEA UR11, UR20, UR46, 0x8 ;  /* 0x0000002e140b7291 */ /* 0x000fe2000f8e40ff */
[----:B------:R-:W-:-:S06]  /*1ac0*/  UMOV UR13, URZ ;  /* 0x000000ff000d7c82 */ /* 0x000fcc0008000000 */
[----:B------:R1:W2:Y:S01]  /*1ad0*/  SYNCS.PHASECHK.TRANS64.TRYWAIT P0, [UR4+0x20], R0 ;  /* 0x00002000ff0075a7 */ /* 0x0002a20008001104 */
[----:B------:R-:W-:-:S04]  /*1ae0*/  ULEA.HI UR4, UR16, UR16, URZ, 0x1 ;  /* 0x0000001010047291 */ /* 0x000fc8000f8f08ff */
[----:B------:R-:W-:-:S04]  /*1af0*/  USHF.L.U32 UR4, UR4, 0x7, URZ ;  /* 0x0000000704047899 */ /* 0x000fc800080006ff */
[----:B------:R-:W-:-:S04]  /*1b00*/  ULOP3.LUT UR35, UR4, 0xffffff00, URZ, 0xc0, !UPT ;  /* 0xffffff0004237892 */ /* 0x000fc8000f8ec0ff */
[----:B------:R-:W-:Y:S01]  /*1b10*/  UIADD3 UR35, UPT, UPT, UR43, UR35, URZ ;  /* 0x000000232b237290 */ /* 0x000fe2000fffe0ff */
[----:B------:R-:W-:Y:S11]  /*1b20*/  BRA.U !UP0, `(.L_x_25) ;  /* 0x0000000108c47547 */ /* 0x000ff6000b800000 */
[----:B------:R-:W-:Y:S01]  /*1b30*/  UMOV UR16, UR41 ;  /* 0x0000002900107c82 */ /* 0x000fe20008000000 */
[----:B------:R-:W-:Y:S01]  /*1b40*/  UMOV UR4, UR7 ;  /* 0x0000000700047c82 */ /* 0x000fe20008000000 */
[----:B------:R-:W-:-:S05]  /*1b50*/  UMOV UR34, URZ ;  /* 0x000000ff00227c82 */ /* 0x000fca0008000000 */
.L_x_31:
[----:B------:R-:W-:Y:S01]  /*1b60*/  ULEA UR33, UR4, UR6, 0x3 ;  /* 0x0000000604217291 */ /* 0x000fe2000f8e18ff */
[----:B------:R-:W-:Y:S01]  /*1b70*/  @P3 MOV R2, 0x4000 ;  /* 0x0000400000023802 */ /* 0x000fe20000000f00 */
[----:B--234-:R-:W-:Y:S10]  /*1b80*/  @P0 BRA `(.L_x_26) ;  /* 0x00000000000c0947 */ /* 0x01cff40003800000 */
[----:B------:R-:W-:-:S04]  /*1b90*/  SHF.L.U32 R3, R12, 0x1f, RZ ;  /* 0x0000001f0c037819 */ /* 0x000fc800000006ff */
[----:B------:R-:W2:Y:S02]  /*1ba0*/  SYNCS.PHASECHK.TRANS64.TRYWAIT P0, [UR33+0x20], R3 ;  /* 0x00002003ff0075a7 */ /* 0x000ea40008001121 */
[----:B--2---:R-:W-:Y:S05]  /*1bb0*/  @!P0 BRA `(.L_x_27) ;  /* 0x000000a000148947 */ /* 0x004fea0003800000 */
.L_x_26:
[----:B------:R2:W-:Y:S01]  /*1bc0*/  @P3 SYNCS.ARRIVE.TRANS64 RZ, [UR33], R2 ;  /* 0x00000002ffff39a7 */ /* 0x0005e20008000021 */
[----:B------:R-:W-:Y:S02]  /*1bd0*/  ULOP3.LUT UR5, UR23, 0x2, URZ, 0xfc, !UPT ;  /* 0x0000000217057892 */ /* 0x000fe4000f8efcff */
[----:B------:R-:W-:Y:S02]  /*1be0*/  UIADD3 UR16, UPT, UPT, UR16, 0x1, URZ ;  /* 0x0000000110107890 */ /* 0x000fe4000fffe0ff */
[----:B------:R-:W-:Y:S02]  /*1bf0*/  UISETP.NE.AND UP0, UPT, UR5, 0x2, UPT ;  /* 0x000000020500788c */ /* 0x000fe4000bf05270 */
[----:B------:R-:W-:-:S07]  /*1c00*/  UISETP.NE.AND UP2, UPT, UR16, 0x1, UPT ;  /* 0x000000011000788c */ /* 0x000fce000bf45270 */
[----:B------:R-:W-:Y:S05]  /*1c10*/  BRA.U UP0, `(.L_x_28) ;  /* 0x0000000100047547 */ /* 0x000fea000b800000 */
[----:B------:R-:W-:Y:S05]  /*1c20*/  BPT.TRAP 0x1 ;  /* 0x000000040000795c */ /* 0x000fea0000300000 */
.L_x_28:
[----:B------:R-:W-:Y:S04]  /*1c30*/  BSSY.RECONVERGENT B0, `(.L_x_29) ;  /* 0x0000003000007945 */ /* 0x000fe80003800200 */
[----:B------:R-:W-:Y:S05]  /*1c40*/  @!P2 BRA `(.L_x_30) ;  /* 0x000000000004a947 */ /* 0x000fea0003800000 */
[----:B------:R-:W-:Y:S05]  /*1c50*/  BPT.TRAP 0x1 ;  /* 0x000000040000795c */ /* 0x000fea0000300000 */
.L_x_30:
[----:B------:R-:W-:Y:S05]  /*1c60*/  BSYNC.RECONVERGENT B0 ;  /* 0x0000000000007941 */ /* 0x000fea0003800200 */
.L_x_29:
[----:B------:R-:W-:Y:S02]  /*1c70*/  UIADD3 UR5, UPT, UPT, UR4, 0x1, URZ ;  /* 0x0000000104057890 */ /* 0x000fe4000fffe0ff */
[----:B------:R-:W-:Y:S02]  /*1c80*/  UIADD3 UR14, UP1, UPT, UR26, 0x80, URZ ;  /* 0x000000801a0e7890 */ /* 0x000fe4000ff3e0ff */
[----:B------:R-:W-:Y:S02]  /*1c90*/  UISETP.NE.AND UP0, UPT, UR5, 0x4, UPT ;  /* 0x000000040500788c */ /* 0x000fe4000bf05270 */
[----:B------:R-:W-:Y:S02]  /*1ca0*/  ULOP3.LUT UR33, UR33, 0xfefffff8, URZ, 0xc0, !UPT ;  /* 0xfefffff821217892 */ /* 0x000fe4000f8ec0ff */
[----:B------:R-:W-:Y:S02]  /*1cb0*/  USEL UR8, URZ, 0x1, UP0 ;  /* 0x00000001ff087887 */ /* 0x000fe40008000000 */
[----:B------:R-:W-:-:S02]  /*1cc0*/  USEL UR7, UR5, URZ, UP0 ;  /* 0x000000ff05077287 */ /* 0x000fc40008000000 */
[----:B------:R-:W-:Y:S02]  /*1cd0*/  UIADD3.X UR15, UPT, UPT, URZ, UR27, URZ, UP1, !UPT ;  /* 0x0000001bff0f7290 */ /* 0x000fe40008ffe4ff */
[----:B------:R-:W-:Y:S01]  /*1ce0*/  ULEA UR5, UR7, UR6, 0x3 ;  /* 0x0000000607057291 */ /* 0x000fe2000f8e18ff */
[----:B------:R-:W-:Y:S01]  /*1cf0*/  LOP3.LUT R12, R12, UR8, RZ, 0x3c, !PT ;  /* 0x000000080c0c7c12 */ /* 0x000fe2000f8e3cff */
[----:B------:R-:W-:Y:S02]  /*1d00*/  USHF.L.U32 UR8, UR4, 0xc, URZ ;  /* 0x0000000c04087899 */ /* 0x000fe400080006ff */
[----:B------:R-:W-:Y:S01]  /*1d10*/  UIADD3 UR4, UP0, UPT, UR26, 0x180, URZ ;  /* 0x000001801a047890 */ /* 0x000fe2000ff1e0ff */
[----:B-1----:R-:W-:Y:S01]  /*1d20*/  SHF.L.U32 R0, R12, 0x1f, RZ ;  /* 0x0000001f0c007819 */ /* 0x002fe200000006ff */
[----:B------:R-:W-:Y:S02]  /*1d30*/  ULOP3.LUT UR32, UR8, UR22, URZ, 0xfc, !UPT ;  /* 0x0000001608207292 */ /* 0x000fe4000f8efcff */
[----:B------:R-:W-:Y:S01]  /*1d40*/  UPRMT UR13, URZ, 0x5410, UR21 ;  /* 0x00005410ff0d7896 */ /* 0x000fe20008000015 */
[----:B------:R3:W4:Y:S01]  /*1d50*/  SYNCS.PHASECHK.TRANS64.TRYWAIT P0, [UR5+0x20], R0 ;  /* 0x00002000ff0075a7 */ /* 0x0007220008001105 */
[----:B------:R-:W-:-:S02]  /*1d60*/  UIADD3 UR32, UPT, UPT, UR6, 0xc400, UR32 ;  /* 0x0000c40006207890 */ /* 0x000fc4000fffe020 */
[----:B------:R-:W-:Y:S02]  /*1d70*/  UIADD3 UR8, UPT, UPT, UR6, 0x10400, UR8 ;  /* 0x0001040006087890 */ /* 0x000fe4000fffe008 */
[----:B------:R-:W-:Y:S01]  /*1d80*/  UIADD3.X UR5, UPT, UPT, URZ, UR27, URZ, UP0, !UPT ;  /* 0x0000001bff057290 */ /* 0x000fe200087fe4ff */
[----:B------:R-:W-:Y:S01]  /*1d90*/  UMOV UR18, 0x0 ;  /* 0x0000000000127882 */ /* 0x000fe20000000000 */
[----:B------:R-:W-:Y:S01]  /*1da0*/  UMOV UR19, 0x10000000 ;  /* 0x1000000000137882 */ /* 0x000fe20000000000 */
[----:B------:R-:W-:Y:S01]  /*1db0*/  UMOV UR10, UR34 ;  /* 0x00000022000a7c82 */ /* 0x000fe20008000000 */
[----:B------:R-:W-:Y:S01]  /*1dc0*/  UMOV UR12, UR36 ;  /* 0x00000024000c7c82 */ /* 0x000fe20008000000 */
[----:B------:R-:W-:Y:S01]  /*1dd0*/  UMOV UR9, UR33 ;  /* 0x0000002100097c82 */ /* 0x000fe20008000000 */
[----:B------:R1:W-:Y:S03]  /*1de0*/  UTMALDG.3D.MULTICAST.2CTA [UR32], [UR14], UR13, desc[UR18] ;  /* 0x000012200e0073b4 */ /* 0x0003e6000821180d */
[----:B------:R2:W-:Y:S01]  /*1df0*/  UTMALDG.3D.2CTA [UR8], [UR4], desc[UR18] ;  /* 0x00001208040075b4 */ /* 0x0005e20008211000 */
[----:B-1----:R-:W-:Y:S01]  /*1e00*/  UIADD3 UR34, UPT, UPT, UR34, 0x20, URZ ;  /* 0x0000002022227890 */ /* 0x002fe2000fffe0ff */
[----:B------:R-:W-:Y:S01]  /*1e10*/  UMOV UR13, UR25 ;  /* 0x00000019000d7c82 */ /* 0x000fe20008000000 */
[----:B--2---:R-:W-:Y:S01]  /*1e20*/  UMOV UR4, UR7 ;  /* 0x0000000700047c82 */ /* 0x004fe20008000000 */
[----:B------:R-:W-:Y:S09]  /*1e30*/  BRA.U UP2, `(.L_x_31) ;  /* 0xfffffffd02487547 */ /* 0x000ff2000b83ffff */
.L_x_25:
[----:B------:R-:W-:Y:S01]  /*1e40*/  ULEA UR4, UR7, UR6, 0x3 ;  /* 0x0000000607047291 */ /* 0x000fe2000f8e18ff */
[----:B-1-3--:R-:W-:Y:S01]  /*1e50*/  SHF.L.U32 R0, R12, 0x1f, RZ ;  /* 0x0000001f0c007819 */ /* 0x00afe200000006ff */
[----:B------:R-:W-:Y:S01]  /*1e60*/  @!P1 SYNCS.ARRIVE.TRANS64.A1T0 RZ, [UR6+0x88], RZ ;  /* 0x000088ffffff99a7 */ /* 0x000fe20008100006 */
[----:B------:R-:W-:-:S06]  /*1e70*/  UISETP.GT.AND UP0, UPT, UR40, UR39, UPT ;  /* 0x000000272800728c */ /* 0x000fcc000bf04270 */
[----:B--2-4-:R1:W2:Y:S03]  /*1e80*/  SYNCS.PHASECHK.TRANS64.TRYWAIT P0, [UR4+0x20], R0 ;  /* 0x00002000ff0075a7 */ /* 0x0142a60008001104 */
[----:B------:R-:W-:Y:S05]  /*1e90*/  BRA.U !UP0, `(.L_x_32) ;  /* 0x0000000108c47547 */ /* 0x000fea000b800000 */
[----:B------:R-:W-:Y:S01]  /*1ea0*/  UIADD3 UR24, UPT, UPT, UR44, UR13, URZ ;  /* 0x0000000d2c187290 */ /* 0x000fe2000fffe0ff */
[----:B------:R-:W-:-:S11]  /*1eb0*/  UMOV UR4, UR7 ;  /* 0x0000000700047c82 */ /* 0x000fd60008000000 */
.L_x_38:
[----:B------:R-:W-:Y:S01]  /*1ec0*/  ULEA UR17, UR4, UR6, 0x3 ;  /* 0x0000000604117291 */ /* 0x000fe2000f8e18ff */
[----:B--2---:R-:W-:Y:S01]  /*1ed0*/  @P3 MOV R2, 0x4000 ;  /* 0x0000400000023802 */ /* 0x004fe20000000f00 */
[----:B--2-4-:R-:W-:Y:S10]  /*1ee0*/  @P0 BRA `(.L_x_33) ;  /* 0x00000000000c0947 */ /* 0x014ff40003800000 */
[----:B------:R-:W-:-:S04]  /*1ef0*/  SHF.L.U32 R3, R12, 0x1f, RZ ;  /* 0x0000001f0c037819 */ /* 0x000fc800000006ff */
[----:B------:R-:W2:Y:S02]  /*1f00*/  SYNCS.PHASECHK.TRANS64.TRYWAIT P0, [UR17+0x20], R3 ;  /* 0x00002003ff0075a7 */ /* 0x000ea40008001111 */
[----:B--2---:R-:W-:Y:S05]  /*1f10*/  @!P0 BRA `(.L_x_34) ;  /* 0x0000009c00548947 */ /* 0x004fea0003800000 */
.L_x_33:
[----:B------:R2:W-:Y:S01]  /*1f20*/  @P3 SYNCS.ARRIVE.TRANS64 RZ, [UR17], R2 ;  /* 0x00000002ffff39a7 */ /* 0x0005e20008000011 */
[----:B------:R-:W-:-:S04]  /*1f30*/  ULOP3.LUT UR5, UR23, 0x2, URZ, 0xfc, !UPT ;  /* 0x0000000217057892 */ /* 0x000fc8000f8efcff */
[----:B------:R-:W-:-:S09]  /*1f40*/  UISETP.NE.AND UP0, UPT, UR5, 0x2, UPT ;  /* 0x000000020500788c */ /* 0x000fd2000bf05270 */
[----:B------:R-:W-:Y:S05]  /*1f50*/  BRA.U UP0, `(.L_x_35) ;  /* 0x0000000100047547 */ /* 0x000fea000b800000 */
[----:B------:R-:W-:Y:S05]  /*1f60*/  BPT.TRAP 0x1 ;  /* 0x000000040000795c */ /* 0x000fea0000300000 */
.L_x_35:
[----:B------:R-:W-:Y:S04]  /*1f70*/  BSSY.RECONVERGENT B0, `(.L_x_36) ;  /* 0x0000003000007945 */ /* 0x000fe80003800200 */
[----:B------:R-:W-:Y:S05]  /*1f80*/  @!P2 BRA `(.L_x_37) ;  /* 0x000000000004a947 */ /* 0x000fea0003800000 */
[----:B------:R-:W-:Y:S05]  /*1f90*/  BPT.TRAP 0x1 ;  /* 0x000000040000795c */ /* 0x000fea0000300000 */
.L_x_37:
[----:B------:R-:W-:Y:S05]  /*1fa0*/  BSYNC.RECONVERGENT B0 ;  /* 0x0000000000007941 */ /* 0x000fea0003800200 */
.L_x_36:
[----:B------:R-:W-:Y:S02]  /*1fb0*/  UIADD3 UR5, UPT, UPT, UR4, 0x1, URZ ;  /* 0x0000000104057890 */ /* 0x000fe4000fffe0ff */
[----:B------:R-:W-:Y:S02]  /*1fc0*/  USHF.L.U32 UR18, UR13, 0x5, URZ ;  /* 0x000000050d127899 */ /* 0x000fe400080006ff */
[----:B------:R-:W-:Y:S02]  /*1fd0*/  UISETP.NE.AND UP0, UPT, UR5, 0x4, UPT ;  /* 0x000000040500788c */ /* 0x000fe4000bf05270 */
[----:B------:R-:W-:Y:S02]  /*1fe0*/  ULOP3.LUT UR17, UR17, 0xfefffff8, URZ, 0xc0, !UPT ;  /* 0xfefffff811117892 */ /* 0x000fe4000f8ec0ff */
[----:B------:R-:W-:Y:S02]  /*1ff0*/  USEL UR8, URZ, 0x1, UP0 ;  /* 0x00000001ff087887 */ /* 0x000fe40008000000 */
[----:B------:R-:W-:-:S02]  /*2000*/  USEL UR7, UR5, URZ, UP0 ;  /* 0x000000ff05077287 */ /* 0x000fc40008000000 */
[----:B------:R-:W-:Y:S02]  /*2010*/  UIADD3 UR14, UP0, UPT, UR26, 0x180, URZ ;  /* 0x000001801a0e7890 */ /* 0x000fe4000ff1e0ff */
        /* <DEDUP_REMOVED lines=9> */
[----:B------:R-:W-:Y:S02]  /*20b0*/  UIADD3.X UR5, UPT, UPT, URZ, UR27, URZ, UP1, !UPT ;  /* 0x0000001bff057290 */ /* 0x000fe40008ffe4ff */
[----:B------:R-:W-:Y:S02]  /*20c0*/  UIADD3 UR8, UPT, UPT, UR6, 0x10400, UR8 ;  /* 0x0001040006087890 */ /* 0x000fe4000fffe008 */
[----:B------:R-:W-:Y:S01]  /*20d0*/  UIADD3.X UR15, UPT, UPT, URZ, UR27, URZ, UP0, !UPT ;  /* 0x0000001bff0f7290 */ /* 0x000fe200087fe4ff */
[----:B------:R-:W-:Y:S01]  /*20e0*/  UMOV UR28, 0x0 ;  /* 0x00000000001c7882 */ /* 0x000fe20000000000 */
[----:B------:R-:W-:Y:S01]  /*20f0*/  UMOV UR29, 0x10000000 ;  /* 0x10000000001d7882 */ /* 0x000fe20000000000 */
[----:B------:R-:W-:Y:S01]  /*2100*/  UMOV UR19, UR35 ;  /* 0x0000002300137c82 */ /* 0x000fe20008000000 */
[----:B------:R-:W-:Y:S01]  /*2110*/  UMOV UR20, UR36 ;  /* 0x0000002400147c82 */ /* 0x000fe20008000000 */
[----:B------:R-:W-:Y:S01]  /*2120*/  UMOV UR12, UR36 ;  /* 0x00000024000c7c82 */ /* 0x000fe20008000000 */
[----:B------:R1:W-:Y:S01]  /*2130*/  UTMALDG.3D.MULTICAST.2CTA [UR16], [UR4], UR10, desc[UR28] ;  /* 0x00001c10040073b4 */ /* 0x0003e2000821180a */
[----:B------:R-:W-:Y:S01]  /*2140*/  UMOV UR9, UR17 ;  /* 0x0000001100097c82 */ /* 0x000fe20008000000 */
[----:B------:R-:W-:-:S04]  /*2150*/  UIADD3 UR13, UPT, UPT, UR13, 0x1, URZ ;  /* 0x000000010d0d7890 */ /* 0x000fc8000fffe0ff */
[----:B------:R-:W-:Y:S01]  /*2160*/  UISETP.NE.AND UP0, UPT, UR13, UR24, UPT ;  /* 0x000000180d00728c */ /* 0x000fe2000bf05270 */
[----:B-1----:R-:W-:Y:S01]  /*2170*/  UMOV UR10, UR18 ;  /* 0x00000012000a7c82 */ /* 0x002fe20008000000 */
[----:B------:R-:W-:Y:S01]  /*2180*/  UMOV UR4, UR7 ;  /* 0x0000000700047c82 */ /* 0x000fe20008000000 */
[----:B------:R3:W-:Y:S06]  /*2190*/  UTMALDG.3D.2CTA [UR8], [UR14], desc[UR28] ;  /* 0x00001c080e0075b4 */ /* 0x0007ec0008211000 */
[----:B---3--:R-:W-:Y:S05]  /*21a0*/  BRA.U UP0, `(.L_x_38) ;  /* 0xfffffffd00447547 */ /* 0x008fea000b83ffff */
.L_x_32:
[C---:B------:R-:W-:Y:S01]  /*21b0*/  LEA R3, R11.reuse, UR6, 0x3 ;  /* 0x000000060b037c11 */ /* 0x040fe2000f8e18ff */
[----:B------:R-:W-:Y:S01]  /*21c0*/  NOP ;  /* 0x0000000000007918 */ /* 0x000fe20000000000 */
[----:B-1----:R-:W-:Y:S02]  /*21d0*/  SHF.L.U32 R0, R10, 0x1f, RZ ;  /* 0x0000001f0a007819 */ /* 0x002fe400000006ff */
[----:B------:R-:W-:Y:S02]  /*21e0*/  LEA R5, R11, UR6, 0x4 ;  /* 0x000000060b057c11 */ /* 0x000fe4000f8e20ff */
[----:B--2-4-:R-:W1:Y:S02]  /*21f0*/  SYNCS.PHASECHK.TRANS64.TRYWAIT P0, [R3+URZ+0x90], R0 ;  /* 0x00009000030075a7 */ /* 0x014e6400080011ff */
[----:B-1----:R-:W-:Y:S05]  /*2200*/  @!P0 BRA `(.L_x_39) ;  /* 0x0000009800b08947 */ /* 0x002fea0003800000 */
.L_x_147:
[----:B------:R-:W2:Y:S01]  /*2210*/  LDS.128 R4, [R5+0x100] ;  /* 0x0001000005047984 */ /* 0x000ea20000000c00 */
[----:B------:R-:W-:Y:S01]  /*2220*/  UISETP.GE.AND UP0, UPT, UR42, 0x1, UPT ;  /* 0x000000012a00788c */ /* 0x000fe2000bf06270 */
[----:B------:R-:W-:Y:S01]  /*2230*/  @!PT LDS RZ, [RZ] ;  /* 0x00000000fffff984 */ /* 0x000fe20000000800 */
[----:B------:R-:W-:Y:S01]  /*2240*/  @!PT LDS RZ, [RZ] ;  /* 0x00000000fffff984 */ /* 0x000fe20000000800 */
[----:B------:R-:W-:Y:S01]  /*2250*/  @!PT LDS RZ, [RZ] ;  /* 0x00000000fffff984 */ /* 0x000fe20000000800 */
[----:B------:R-:W-:Y:S01]  /*2260*/  @!PT LDS RZ, [RZ] ;  /* 0x00000000fffff984 */ /* 0x000fe20000000800 */
[----:B------:R3:W-:Y:S06]  /*2270*/  MEMBAR.ALL.CTA ;  /* 0x0000000000007992 */ /* 0x0007ec0000008000 */
[----:B---3--:R-:W3:Y:S01]  /*2280*/  FENCE.VIEW.ASYNC.S ;  /* 0x00000000000073c6 */ /* 0x008ee20000000000 */
[----:B--2---:R-:W-:-:S13]  /*2290*/  LOP3.LUT P0, RZ, R6, 0x1, RZ, 0xc0, !PT ;  /* 0x0000000106ff7812 */ /* 0x004fda000780c0ff */
[----:B---3--:R-:W-:Y:S01]  /*22a0*/  VOTEU.ANY UP1, P0 ;  /* 0x0000000000ff7886 */ /* 0x008fe20000020100 */
[----:B------:R-:W-:-:S13]  /*22b0*/  PLOP3.LUT P0, PT, PT, PT, UP1, 0x80, 0x8 ;  /* 0x000000000008781c */ /* 0x000fda0003f0f018 */
[----:B-1----:R-:W-:Y:S02]  /*22c0*/  @P0 LOP3.LUT R0, R5, 0xffff, RZ, 0xc0, !PT ;  /* 0x0000ffff05000812 */ /* 0x002fe400078ec0ff */
[----:B------:R-:W-:Y:S02]  /*22d0*/  @P0 MOV R2, R4 ;  /* 0x0000000400020202 */ /* 0x000fe40000000f00 */
[----:B------:R-:W-:Y:S01]  /*22e0*/  @P0 R2UR UR5, R0 ;  /* 0x00000000000502ca */ /* 0x000fe200000e0000 */
[----:B------:R-:W-:Y:S01]  /*22f0*/  VIADD R0, R3, 0xa0 ;  /* 0x000000a003007836 */ /* 0x000fe20000000000 */
[----:B------:R-:W-:Y:S02]  /*2300*/  @P0 SHF.R.U32.HI R4, RZ, 0x10, R5 ;  /* 0x00000010ff040819 */ /* 0x000fe40000011605 */
[----:B------:R-:W-:Y:S02]  /*2310*/  @P0 R2UR UR8, R2 ;  /* 0x00000000020802ca */ /* 0x000fe400000e0000 */
[----:B------:R-:W-:-:S02]  /*2320*/  PRMT R0, RZ, 0x654, R0 ;  /* 0x00000654ff007816 */ /* 0x000fc40000000000 */
[----:B------:R-:W-:Y:S02]  /*2330*/  @P0 R2UR UR4, R4 ;  /* 0x00000000040402ca */ /* 0x000fe400000e0000 */
[----:B------:R1:W-:Y:S03]  /*2340*/  SYNCS.ARRIVE.TRANS64.RED.A1T0 RZ, [R0+URZ], RZ ;  /* 0x000000ff00ff79a7 */ /* 0x0003e600081004ff */
[----:B------:R-:W-:-:S04]  /*2350*/  @UP1 UMOV UR30, UR5 ;  /* 0x00000005001e1c82 */ /* 0x000fc80008000000 */
[----:B------:R-:W-:-:S04]  /*2360*/  @UP1 UMOV UR31, UR8 ;  /* 0x00000008001f1c82 */ /* 0x000fc80008000000 */
[----:B------:R-:W-:Y:S01]  /*2370*/  @UP1 UMOV UR36, UR4 ;  /* 0x0000000400241c82 */ /* 0x000fe20008000000 */
[----:B------:R-:W-:Y:S05]  /*2380*/  BRA.U !UP0, `(.L_x_40) ;  /* 0x0000000108d47547 */ /* 0x000fea000b800000 */
[----:B------:R-:W2:Y:S01]  /*2390*/  LDCU.128 UR12, c[0x0][0xb10] ;  /* 0x00016200ff0c77ac */ /* 0x000ea20008000c00 */
[----:B------:R-:W3:Y:S01]  /*23a0*/  LDCU UR24, c[0x0][0xb20] ;  /* 0x00016400ff1877ac */ /* 0x000ee20008000800 */
[----:B------:R-:W4:Y:S01]  /*23b0*/  LDCU UR20, c[0x0][0xb0c] ;  /* 0x00016180ff1477ac */ /* 0x000f220008000800 */
[----:B------:R-:W1:Y:S01]  /*23c0*/  LDCU.64 UR10, c[0x0][0xb28] ;  /* 0x00016500ff0a77ac */ /* 0x000e620008000a00 */
[----:B------:R-:W-:Y:S02]  /*23d0*/  UISETP.NE.AND UP3, UPT, UR42, 0x1, UPT ;  /* 0x000000012a00788c */ /* 0x000fe4000bf65270 */
[----:B--2---:R-:W-:Y:S02]  /*23e0*/  UIMAD.WIDE.U32 UR8, UR37, UR15, URZ ;  /* 0x0000000f250872a5 */ /* 0x004fe4000f8e00ff */
[----:B------:R-:W-:Y:S02]  /*23f0*/  UIMAD.WIDE.U32 UR4, UR38, UR12, URZ ;  /* 0x0000000c260472a5 */ /* 0x000fe4000f8e00ff */
[----:B------:R-:W-:-:S02]  /*2400*/  UISETP.NE.AND UP0, UPT, UR14, 0x1, UPT ;  /* 0x000000010e00788c */ /* 0x000fc4000bf05270 */
[----:B------:R-:W-:Y:S01]  /*2410*/  UIMAD.WIDE.U32 UR28, UR30, UR15, URZ ;  /* 0x0000000f1e1c72a5 */ /* 0x000fe2000f8e00ff */
[----:B------:R-:W-:Y:S02]  /*2420*/  UMOV UR8, UR9 ;  /* 0x0000000900087c82 */ /* 0x000fe40008000000 */
[----:B------:R-:W-:Y:S01]  /*2430*/  UMOV UR4, UR5 ;  /* 0x0000000500047c82 */ /* 0x000fe20008000000 */
[----:B---3--:R-:W-:Y:S02]  /*2440*/  USHF.R.U32.HI UR8, URZ, UR24, UR8 ;  /* 0x00000018ff087299 */ /* 0x008fe40008011608 */
[----:B----4-:R-:W-:Y:S02]  /*2450*/  UISETP.NE.AND UP2, UPT, UR20, 0x1, UPT ;  /* 0x000000011400788c */ /* 0x010fe4000bf45270 */
[----:B------:R-:W-:Y:S02]  /*2460*/  USHF.R.U32.HI UR4, URZ, UR13, UR4 ;  /* 0x0000000dff047299 */ /* 0x000fe40008011604 */
[----:B------:R-:W-:-:S02]  /*2470*/  USEL UR5, UR37, UR8, !UP0 ;  /* 0x0000000825057287 */ /* 0x000fc4000c000000 */
[----:B------:R-:W-:Y:S02]  /*2480*/  USEL UR8, UR38, UR4, !UP2 ;  /* 0x0000000426087287 */ /* 0x000fe4000d000000 */
[----:B-1----:R-:W-:Y:S01]  /*2490*/  UIMAD.WIDE.U32 UR16, UR5, UR10, URZ ;  /* 0x0000000a051072a5 */ /* 0x002fe2000f8e00ff */
[----:B------:R-:W-:Y:S01]  /*24a0*/  UMOV UR4, UR29 ;  /* 0x0000001d00047c82 */ /* 0x000fe20008000000 */
[----:B------:R-:W-:Y:S02]  /*24b0*/  UIMAD.WIDE.U32 UR18, UR31, UR12, URZ ;  /* 0x0000000c1f1272a5 */ /* 0x000fe4000f8e00ff */
[----:B------:R-:W-:-:S03]  /*24c0*/  UIMAD.WIDE.U32 UR28, UR8, UR10, URZ ;  /* 0x0000000a081c72a5 */ /* 0x000fc6000f8e00ff */
[----:B------:R-:W-:Y:S01]  /*24d0*/  UMOV UR16, UR17 ;  /* 0x0000001100107c82 */ /* 0x000fe20008000000 */
[----:B------:R-:W-:Y:S02]  /*24e0*/  USHF.R.U32.HI UR4, URZ, UR24, UR4 ;  /* 0x00000018ff047299 */ /* 0x000fe40008011604 */
[----:B------:R-:W-:Y:S01]  /*24f0*/  @UP3 USHF.R.U32.HI UR5, URZ, UR11, UR16 ;  /* 0x0000000bff053299 */ /* 0x000fe20008011610 */
[----:B------:R-:W-:Y:S01]  /*2500*/  UMOV UR18, UR19 ;  /* 0x0000001300127c82 */ /* 0x000fe20008000000 */
[----:B------:R-:W-:Y:S01]  /*2510*/  UMOV UR28, UR29 ;  /* 0x0000001d001c7c82 */ /* 0x000fe20008000000 */
[----:B------:R-:W-:Y:S02]  /*2520*/  USHF.R.U32.HI UR13, URZ, UR13, UR18 ;  /* 0x0000000dff0d7299 */ /* 0x000fe40008011612 */
[----:B------:R-:W-:Y:S02]  /*2530*/  USEL UR4, UR30, UR4, !UP0 ;  /* 0x000000041e047287 */ /* 0x000fe4000c000000 */
[----:B------:R-:W-:-:S02]  /*2540*/  @UP3 USHF.R.U32.HI UR8, URZ, UR11, UR28 ;  /* 0x0000000bff083299 */ /* 0x000fc4000801161c */
[----:B------:R-:W-:Y:S02]  /*2550*/  UIMAD UR9, UR42, UR5, URZ ;  /* 0x000000052a0972a4 */ /* 0x000fe4000f8e02ff */
[----:B------:R-:W-:Y:S02]  /*2560*/  USEL UR5, UR31, UR13, !UP2 ;  /* 0x0000000d1f057287 */ /* 0x000fe4000d000000 */
[----:B------:R-:W-:Y:S02]  /*2570*/  UIMAD UR12, UR42, UR8, URZ ;  /* 0x000000082a0c72a4 */ /* 0x000fe4000f8e02ff */
[----:B------:R-:W-:Y:S02]  /*2580*/  UISETP.GE.AND UP0, UPT, UR4, UR9, UPT ;  /* 0x000000090400728c */ /* 0x000fe4000bf06270 */
[----:B------:R-:W-:Y:S02]  /*2590*/  UIMAD.WIDE.U32 UR16, UR4, UR10, URZ ;  /* 0x0000000a041072a5 */ /* 0x000fe4000f8e00ff */
[----:B------:R-:W-:-:S02]  /*25a0*/  UISETP.GE.OR UP0, UPT, UR5, UR12, UP0 ;  /* 0x0000000c0500728c */ /* 0x000fc40008706670 */
        /* <DEDUP_REMOVED lines=19> */
.L_x_40:
[----:B------:R-:W2:Y:S02]  /*26e0*/  LDCU UR4, c[0x0][0xb30] ;  /* 0x00016600ff0477ac */ /* 0x000ea40008000800 */
[----:B--2---:R-:W-:-:S09]  /*26f0*/  UISETP.NE.AND UP0, UPT, UR4, 0x1, UPT ;  /* 0x000000010400788c */ /* 0x004fd2000bf05270 */
[----:B------:R-:W-:Y:S05]  /*2700*/  BRA.U UP0, `(.L_x_41) ;  /* 0x0000000100447547 */ /* 0x000fea000b800000 */
[----:B------:R-:W2:Y:S01]  /*2710*/  LDCU.128 UR12, c[0x0][0xb10] ;  /* 0x00016200ff0c77ac */ /* 0x000ea20008000c00 */
[----:B------:R-:W3:Y:S01]  /*2720*/  LDCU UR10, c[0x0][0xb0c] ;  /* 0x00016180ff0a77ac */ /* 0x000ee20008000800 */
[----:B------:R-:W4:Y:S01]  /*2730*/  LDCU UR11, c[0x0][0xb20] ;  /* 0x00016400ff0b77ac */ /* 0x000f220008000800 */
[----:B--2---:R-:W-:Y:S02]  /*2740*/  UIMAD.WIDE.U32 UR8, UR31, UR12, URZ ;  /* 0x0000000c1f0872a5 */ /* 0x004fe4000f8e00ff */
[----:B------:R-:W-:Y:S02]  /*2750*/  UIMAD.WIDE.U32 UR4, UR30, UR15, URZ ;  /* 0x0000000f1e0472a5 */ /* 0x000fe4000f8e00ff */
[----:B---3--:R-:W-:Y:S02]  /*2760*/  UISETP.NE.AND UP2, UPT, UR10, 0x1, UPT ;  /* 0x000000010a00788c */ /* 0x008fe4000bf45270 */
[----:B------:R-:W-:Y:S01]  /*2770*/  UISETP.NE.AND UP0, UPT, UR14, 0x1, UPT ;  /* 0x000000010e00788c */ /* 0x000fe2000bf05270 */
[----:B------:R-:W-:-:S02]  /*2780*/  UMOV UR8, UR9 ;  /* 0x0000000900087c82 */ /* 0x000fc40008000000 */
[----:B------:R-:W-:Y:S01]  /*2790*/  UMOV UR4, UR5 ;  /* 0x0000000500047c82 */ /* 0x000fe20008000000 */
[----:B------:R-:W-:Y:S02]  /*27a0*/  USHF.R.U32.HI UR13, URZ, UR13, UR8 ;  /* 0x0000000dff0d7299 */ /* 0x000fe40008011608 */
[----:B----4-:R-:W-:Y:S02]  /*27b0*/  USHF.R.U32.HI UR4, URZ, UR11, UR4 ;  /* 0x0000000bff047299 */ /* 0x010fe40008011604 */
[----:B------:R-:W-:Y:S02]  /*27c0*/  USEL UR5, UR31, UR13, !UP2 ;  /* 0x0000000d1f057287 */ /* 0x000fe4000d000000 */
[----:B------:R-:W-:-:S04]  /*27d0*/  USEL UR4, UR30, UR4, !UP0 ;  /* 0x000000041e047287 */ /* 0x000fc8000c000000 */
[----:B------:R-:W-:Y:S02]  /*27e0*/  UIADD3 UR8, UPT, UPT, UR5, -UR4, URZ ;  /* 0x8000000405087290 */ /* 0x000fe4000fffe0ff */
[----:B------:R-:W-:Y:S02]  /*27f0*/  UIADD3 UR4, UPT, UPT, -UR5, UR4, URZ ;  /* 0x0000000405047290 */ /* 0x000fe4000fffe1ff */
[----:B------:R-:W-:Y:S02]  /*2800*/  UIMAD UR30, UR8, UR14, UR30 ;  /* 0x0000000e081e72a4 */ /* 0x000fe4000f8e021e */
[----:B------:R-:W-:-:S12]  /*2810*/  UIMAD UR31, UR4, UR10, UR31 ;  /* 0x0000000a041f72a4 */ /* 0x000fd8000f8e021f */
.L_x_41:
[----:B------:R-:W-:Y:S01]  /*2820*/  VIADD R11, R11, 0x1 ;  /* 0x000000010b0b7836 */ /* 0x000fe20000000000 */
[----:B------:R-:W-:Y:S02]  /*2830*/  R2UR UR5, R161 ;  /* 0x00000000a10572ca */ /* 0x000fe400000e0000 */
[----:B------:R-:W-:Y:S02]  /*2840*/  R2UR UR4, R160 ;  /* 0x00000000a00472ca */ /* 0x000fe400000e0000 */
[C---:B------:R-:W-:Y:S02]  /*2850*/  ISETP.NE.AND P0, PT, R11.reuse, 0x2, PT ;  /* 0x000000020b00780c */ /* 0x040fe40003f05270 */
[----:B------:R-:W-:Y:S02]  /*2860*/  PLOP3.LUT P1, PT, PT, PT, PT, 0x80, 0x8 ;  /* 0x000000000008781c */ /* 0x000fe40003f2f070 */
[----:B------:R-:W-:Y:S02]  /*2870*/  SEL R3, RZ, 0x1, P0 ;  /* 0x00000001ff037807 */ /* 0x000fe40000000000 */
[----:B------:R-:W-:-:S02]  /*2880*/  SEL R11, R11, RZ, P0 ;  /* 0x000000ff0b0b7207 */ /* 0x000fc40000000000 */
[----:B------:R-:W-:Y:S01]  /*2890*/  LOP3.LUT R10, R10, R3, RZ, 0x3c, !PT ;  /* 0x000000030a0a7212 */ /* 0x000fe200078e3cff */
[----:B------:R-:W-:Y:S02]  /*28a0*/  UIADD3 UR16, UPT, UPT, UR31, UR5, URZ ;  /* 0x000000051f107290 */ /* 0x000fe4000fffe0ff */
[----:B------:R-:W-:Y:S01]  /*28b0*/  UIADD3 UR20, UPT, UPT, UR30, UR4, URZ ;  /* 0x000000041e147290 */ /* 0x000fe2000fffe0ff */
[----:B------:R-:W-:Y:S11]  /*28c0*/  BRA.U UP1, `(.L_x_42) ;  /* 0xfffffff101247547 */ /* 0x000ff6000b83ffff */
[----:B------:R-:W-:Y:S01]  /*28d0*/  UIADD3 UR8, UPT, UPT, UR6, 0x20, URZ ;  /* 0x0000002006087890 */ /* 0x000fe2000fffe0ff */
[----:B------:R-:W-:-:S03]  /*28e0*/  SHF.L.U32 R3, R12, 0x1f, RZ ;  /* 0x0000001f0c037819 */ /* 0x000fc600000006ff */
[----:B------:R-:W-:-:S09]  /*28f0*/  ULEA UR4, UR7, UR8, 0x3 ;  /* 0x0000000807047291 */ /* 0x000fd2000f8e18ff */
[----:B------:R-:W2:Y:S02]  /*2900*/  SYNCS.PHASECHK.TRANS64.TRYWAIT P0, [UR4], R3 ;  /* 0x00000003ff0075a7 */ /* 0x000ea40008001104 */
[----:B--2---:R-:W-:Y:S05]  /*2910*/  @!P0 BRA `(.L_x_43) ;  /* 0x0000009400008947 */ /* 0x004fea0003800000 */
.L_x_149:
[----:B------:R-:W-:-:S04]  /*2920*/  UIADD3 UR4, UPT, UPT, UR7, 0x1, URZ ;  /* 0x0000000107047890 */ /* 0x000fc8000fffe0ff */
[----:B------:R-:W-:-:S04]  /*2930*/  UISETP.NE.AND UP0, UPT, UR4, 0x4, UPT ;  /* 0x000000040400788c */ /* 0x000fc8000bf05270 */
[----:B------:R-:W-:Y:S02]  /*2940*/  USEL UR6, URZ, 0x1, UP0 ;  /* 0x00000001ff067887 */ /* 0x000fe40008000000 */
[----:B------:R-:W-:-:S04]  /*2950*/  USEL UR4, UR4, URZ, UP0 ;  /* 0x000000ff04047287 */ /* 0x000fc80008000000 */
[----:B------:R-:W-:Y:S01]  /*2960*/  ULEA UR5, UR4, UR8, 0x3 ;  /* 0x0000000804057291 */ /* 0x000fe2000f8e18ff */
[----:B------:R-:W-:-:S04]  /*2970*/  LOP3.LUT R2, R12, UR6, RZ, 0x3c, !PT ;  /* 0x000000060c027c12 */ /* 0x000fc8000f8e3cff */
[----:B-1----:R-:W-:-:S04]  /*2980*/  SHF.L.U32 R3, R2, 0x1f, RZ ;  /* 0x0000001f02037819 */ /* 0x002fc800000006ff */
[----:B------:R-:W1:Y:S02]  /*2990*/  SYNCS.PHASECHK.TRANS64.TRYWAIT P0, [UR5], R3 ;  /* 0x00000003ff0075a7 */ /* 0x000e640008001105 */
[----:B-1----:R-:W-:Y:S05]  /*29a0*/  @!P0 BRA `(.L_x_44) ;  /* 0x0000009000f48947 */ /* 0x002fea0003800000 */
.L_x_151:
        /* <DEDUP_REMOVED lines=9> */
.L_x_153:
[----:B------:R-:W-:-:S04]  /*2a40*/  UIADD3 UR4, UPT, UPT, UR4, 0x1, URZ ;  /* 0x0000000104047890 */ /* 0x000fc8000fffe0ff */
[----:B------:R-:W-:-:S04]  /*2a50*/  UISETP.NE.AND UP0, UPT, UR4, 0x4, UPT ;  /* 0x000000040400788c */ /* 0x000fc8000bf05270 */
[----:B------:R-:W-:Y:S02]  /*2a60*/  USEL UR5, URZ, 0x1, UP0 ;  /* 0x00000001ff057887 */ /* 0x000fe40008000000 */
[----:B------:R-:W-:-:S04]  /*2a70*/  USEL UR4, UR4, URZ, UP0 ;  /* 0x000000ff04047287 */ /* 0x000fc80008000000 */
[----:B------:R-:W-:Y:S01]  /*2a80*/  ULEA UR4, UR4, UR8, 0x3 ;  /* 0x0000000804047291 */ /* 0x000fe2000f8e18ff */
[----:B-1----:R-:W-:-:S04]  /*2a90*/  LOP3.LUT R3, R2, UR5, RZ, 0x3c, !PT ;  /* 0x0000000502037c12 */ /* 0x002fc8000f8e3cff */
[----:B------:R-:W-:Y:S01]  /*2aa0*/  SHF.L.U32 R3, R3, 0x1f, RZ ;  /* 0x0000001f03037819 */ /* 0x000fe200000006ff */
[----:B------:R-:W-:-:S07]  /*2ab0*/  IMAD.U32 R0, RZ, RZ, UR4 ;  /* 0x00000004ff007e24 */ /* 0x000fce000f8e00ff */
.L_x_46:
[----:B-1----:R1:W2:Y:S02]  /*2ac0*/  SYNCS.PHASECHK.TRANS64.TRYWAIT P0, [R0+URZ], R3 ;  /* 0x00000003000075a7 */ /* 0x0022a400080011ff */
[----:B--2---:R-:W-:Y:S05]  /*2ad0*/  @!P0 NANOSLEEP.SYNCS 0x989680 ;  /* 0x009896800000895d */ /* 0x004fea0003900000 */
[----:B------:R-:W2:Y:S02]  /*2ae0*/  @!P0 SYNCS.PHASECHK.TRANS64 P0, [R0+URZ], R3 ;  /* 0x00000003000085a7 */ /* 0x000ea400080010ff */
[----:B--2---:R-:W-:Y:S05]  /*2af0*/  @P0 EXIT ;  /* 0x000000000000094d */ /* 0x004fea0003800000 */
[----:B------:R-:W-:Y:S05]  /*2b00*/  BRA `(.L_x_46) ;  /* 0xfffffffc00ec7947 */ /* 0x000fea000383ffff */
.L_x_22:
[----:B------:R-:W-:-:S04]  /*2b10*/  UISETP.NE.AND UP0, UPT, UR45, URZ, UPT ;  /* 0x000000ff2d00728c */ /* 0x000fc8000bf05270 */
[----:B------:R-:W-:-:S09]  /*2b20*/  UISETP.NE.OR UP0, UPT, UR17, 0x1, UP0 ;  /* 0x000000011100788c */ /* 0x000fd20008705670 */
[----:B------:R-:W-:Y:S05]  /*2b30*/  BRA.U UP0, `(.L_x_47) ;  /* 0x0000000500487547 */ /* 0x000fea000b800000 */
[----:B------:R-:W-:Y:S01]  /*2b40*/  ISETP.GE.U32.AND P2, PT, R3, 0x4, PT ;  /* 0x000000040300780c */ /* 0x000fe20003f46070 */
[----:B------:R-:W-:Y:S01]  /*2b50*/  IMAD.MOV.U32 R12, RZ, RZ, 0x1 ;  /* 0x00000001ff0c7424 */ /* 0x000fe200078e00ff */
[----:B------:R-:W-:Y:S02]  /*2b60*/  CS2R R10, SRZ ;  /* 0x00000000000a7805 */ /* 0x000fe4000001ff00 */
[----:B------:R-:W-:Y:S01]  /*2b70*/  CS2R R8, SRZ ;  /* 0x0000000000087805 */ /* 0x000fe2000001ff00 */
[----:B------:R-:W-:Y:S01]  /*2b80*/  UMOV UR6, 0x400 ;  /* 0x0000040000067882 */ /* 0x000fe20000000000 */
[----:B------:R-:W-:Y:S01]  /*2b90*/  UMOV UR5, URZ ;  /* 0x000000ff00057c82 */ /* 0x000fe20008000000 */
[----:B------:R-:W-:-:S12]  /*2ba0*/  ULEA UR6, UR45, UR6, 0x18 ;  /* 0x000000062d067291 */ /* 0x000fd8000f8ec0ff */
.L_x_51:
[----:B------:R-:W-:Y:S02]  /*2bb0*/  LEA R0, R8, UR6, 0x3 ;  /* 0x0000000608007c11 */ /* 0x000fe4000f8e18ff */
[----:B------:R-:W-:-:S03]  /*2bc0*/  SHF.L.U32 R5, R9, 0x1f, RZ ;  /* 0x0000001f09057819 */ /* 0x000fc600000006ff */
[----:B------:R-:W-:Y:S01]  /*2bd0*/  VIADD R4, R0, 0xe0 ;  /* 0x000000e000047836 */ /* 0x000fe20000000000 */
[----:B------:R-:W1:Y:S02]  /*2be0*/  SYNCS.PHASECHK.TRANS64.TRYWAIT P0, [R0+URZ+0xd0], R5 ;  /* 0x0000d005000075a7 */ /* 0x000e6400080011ff */
[----:B-1----:R-:W-:Y:S05]  /*2bf0*/  @!P0 BRA `(.L_x_48) ;  /* 0x0000009000908947 */ /* 0x002fea0003800000 */
.L_x_154:
[----:B------:R-:W-:Y:S01]  /*2c00*/  ULEA UR4, UR5, UR6, 0x3 ;  /* 0x0000000605047291 */ /* 0x000fe2000f8e18ff */
[----:B------:R-:W-:Y:S01]  /*2c10*/  PRMT R4, RZ, 0x654, R4 ;  /* 0x00000654ff047816 */ /* 0x000fe20000000004 */
[----:B-1----:R-:W-:Y:S01]  /*2c20*/  @!P2 IMAD.MOV.U32 R5, RZ, RZ, 0x10 ;  /* 0x00000010ff05a424 */ /* 0x002fe200078e00ff */
[----:B------:R-:W-:Y:S01]  /*2c30*/  SHF.L.U32 R7, R12, 0x1f, RZ ;  /* 0x0000001f0c077819 */ /* 0x000fe200000006ff */
[----:B------:R-:W-:Y:S01]  /*2c40*/  UIADD3 UR7, UPT, UPT, UR4, 0x90, URZ ;  /* 0x0000009004077890 */ /* 0x000fe2000fffe0ff */
[----:B------:R1:W-:Y:S05]  /*2c50*/  SYNCS.ARRIVE.TRANS64.RED.A1T0 RZ, [R4+URZ], RZ ;  /* 0x000000ff04ff79a7 */ /* 0x0003ea00081004ff */
[----:B------:R-:W-:Y:S01]  /*2c60*/  IMAD.U32 R0, RZ, RZ, UR7 ;  /* 0x00000007ff007e24 */ /* 0x000fe2000f8e00ff */
[----:B------:R-:W2:Y:S04]  /*2c70*/  SYNCS.PHASECHK.TRANS64.TRYWAIT P0, [UR4+0xa0], R7 ;  /* 0x0000a007ff0075a7 */ /* 0x000ea80008001104 */
[----:B------:R-:W-:Y:S01]  /*2c80*/  PRMT R13, R3, 0x654, R0 ;  /* 0x00000654030d7816 */ /* 0x000fe20000000000 */
[----:B-12---:R-:W-:Y:S06]  /*2c90*/  @!P0 BRA `(.L_x_49) ;  /* 0x00000090007c8947 */ /* 0x006fec0003800000 */
.L_x_156:
[----:B------:R-:W-:Y:S01]  /*2ca0*/  ULEA UR8, UR5, UR6, 0x4 ;  /* 0x0000000605087291 */ /* 0x000fe2000f8e20ff */
[----:B------:R-:W-:Y:S01]  /*2cb0*/  SEL R2, R13, R2, !P2 ;  /* 0x000000020d027207 */ /* 0x000fe20005000000 */
[----:B------:R-:W-:Y:S01]  /*2cc0*/  UIADD3 UR9, UPT, UPT, UR4, 0x90, URZ ;  /* 0x0000009004097890 */ /* 0x000fe2000fffe0ff */
[----:B-1----:R-:W-:Y:S01]  /*2cd0*/  LEA R0, R11, UR6, 0x3 ;  /* 0x000000060b007c11 */ /* 0x002fe2000f8e18ff */
[----:B------:R-:W-:Y:S01]  /*2ce0*/  UIADD3 UR8, UPT, UPT, UR8, 0x100, URZ ;  /* 0x0000010008087890 */ /* 0x000fe2000fffe0ff */
[----:B------:R1:W-:Y:S01]  /*2cf0*/  @!P2 SYNCS.ARRIVE.TRANS64.RED RZ, [R2+URZ], R5 ;  /* 0x0000000502ffa9a7 */ /* 0x0003e200080004ff */
[----:B------:R-:W-:Y:S01]  /*2d00*/  UIADD3 UR4, UPT, UPT, UR5, 0x1, URZ ;  /* 0x0000000105047890 */ /* 0x000fe2000fffe0ff */
[----:B------:R-:W-:-:S03]  /*2d10*/  VIADD R8, R8, 0x1 ;  /* 0x0000000108087836 */ /* 0x000fc60000000000 */
[----:B------:R-:W-:Y:S02]  /*2d20*/  UISETP.NE.AND UP0, UPT, UR4, 0x2, UPT ;  /* 0x000000020400788c */ /* 0x000fe4000bf05270 */
[----:B------:R-:W-:Y:S01]  /*2d30*/  ISETP.NE.AND P0, PT, R8, 0x2, PT ;  /* 0x000000020800780c */ /* 0x000fe20003f05270 */
[----:B------:R-:W-:Y:S06]  /*2d40*/  UGETNEXTWORKID.BROADCAST [UR8], [UR9] ;  /* 0x00000000080073ca */ /* 0x000fec0008000100 */
[----:B------:R-:W-:Y:S02]  /*2d50*/  USEL UR7, URZ, 0x1, UP0 ;  /* 0x00000001ff077887 */ /* 0x000fe40008000000 */
[----:B------:R-:W-:-:S04]  /*2d60*/  USEL UR5, UR4, URZ, UP0 ;  /* 0x000000ff04057287 */ /* 0x000fc80008000000 */
[----:B------:R-:W-:Y:S02]  /*2d70*/  LOP3.LUT R12, R12, UR7, RZ, 0x3c, !PT ;  /* 0x000000070c0c7c12 */ /* 0x000fe4000f8e3cff */
[----:B-1----:R-:W-:-:S04]  /*2d80*/  SHF.L.U32 R5, R10, 0x1f, RZ ;  /* 0x0000001f0a057819 */ /* 0x002fc800000006ff */
[----:B------:R-:W1:Y:S02]  /*2d90*/  SYNCS.PHASECHK.TRANS64.TRYWAIT P1, [R0+URZ+0x90], R5 ;  /* 0x00009005000075a7 */ /* 0x000e6400080211ff */
[----:B-1----:R-:W-:Y:S05]  /*2da0*/  @!P1 BRA `(.L_x_50) ;  /* 0x0000009000509947 */ /* 0x002fea0003800000 */
.L_x_157:
[C---:B------:R-:W-:Y:S01]  /*2db0*/  LEA R4, R11.reuse, UR6, 0x4 ;  /* 0x000000060b047c11 */ /* 0x040fe2000f8e20ff */
[----:B-1----:R-:W-:Y:S01]  /*2dc0*/  VIADD R0, R0, 0xa0 ;  /* 0x000000a000007836 */ /* 0x002fe20000000000 */
[----:B------:R-:W-:Y:S01]  /*2dd0*/  SEL R8, R8, RZ, P0 ;  /* 0x000000ff08087207 */ /* 0x000fe20000000000 */
[----:B------:R-:W-:-:S03]  /*2de0*/  VIADD R11, R11, 0x1 ;  /* 0x000000010b0b7836 */ /* 0x000fc60000000000 */
[----:B------:R-:W1:Y:S01]  /*2df0*/  LDS.128 R4, [R4+0x100] ;  /* 0x0001000004047984 */ /* 0x000e620000000c00 */
[----:B------:R-:W-:Y:S02]  /*2e00*/  PRMT R0, RZ, 0x654, R0 ;  /* 0x00000654ff007816 */ /* 0x000fe40000000000 */
[C---:B------:R-:W-:Y:S01]  /*2e10*/  ISETP.NE.AND P1, PT, R11.reuse, 0x2, PT ;  /* 0x000000020b00780c */ /* 0x040fe20003f25270 */
[----:B------:R-:W-:Y:S01]  /*2e20*/  @!PT LDS RZ, [RZ] ;  /* 0x00000000fffff984 */ /* 0x000fe20000000800 */
[----:B------:R-:W-:Y:S01]  /*2e30*/  @!PT LDS RZ, [RZ] ;  /* 0x00000000fffff984 */ /* 0x000fe20000000800 */
[----:B------:R-:W-:Y:S01]  /*2e40*/  @!PT LDS RZ, [RZ] ;  /* 0x00000000fffff984 */ /* 0x000fe20000000800 */
[----:B------:R-:W-:Y:S01]  /*2e50*/  @!PT LDS RZ, [RZ] ;  /* 0x00000000fffff984 */ /* 0x000fe20000000800 */
[----:B------:R2:W-:Y:S06]  /*2e60*/  MEMBAR.ALL.CTA ;  /* 0x0000000000007992 */ /* 0x0005ec0000008000 */
[----:B--2---:R-:W2:Y:S01]  /*2e70*/  FENCE.VIEW.ASYNC.S ;  /* 0x00000000000073c6 */ /* 0x004ea20000000000 */
[----:B------:R-:W-:Y:S01]  /*2e80*/  SEL R11, R11, RZ, P1 ;  /* 0x000000ff0b0b7207 */ /* 0x000fe20000800000 */
[----:B--2---:R2:W-:Y:S01]  /*2e90*/  SYNCS.ARRIVE.TRANS64.RED.A1T0 RZ, [R0+URZ], RZ ;  /* 0x000000ff00ff79a7 */ /* 0x0045e200081004ff */
[----:B-1----:R-:W-:-:S02]  /*2ea0*/  LOP3.LUT P3, RZ, R6, 0x1, RZ, 0xc0, !PT ;  /* 0x0000000106ff7812 */ /* 0x002fc4000786c0ff */
[----:B------:R-:W-:-:S04]  /*2eb0*/  SEL R5, RZ, 0x1, P1 ;  /* 0x00000001ff057807 */ /* 0x000fc80000800000 */
[----:B------:R-:W-:Y:S02]  /*2ec0*/  LOP3.LUT R10, R10, R5, RZ, 0x3c, !PT ;  /* 0x000000050a0a7212 */ /* 0x000fe400078e3cff */
[----:B--2---:R-:W-:-:S04]  /*2ed0*/  SEL R0, RZ, 0x1, P0 ;  /* 0x00000001ff007807 */ /* 0x004fc80000000000 */
[----:B------:R-:W-:Y:S01]  /*2ee0*/  LOP3.LUT R9, R9, R0, RZ, 0x3c, !PT ;  /* 0x0000000009097212 */ /* 0x000fe200078e3cff */
[----:B------:R-:W-:Y:S06]  /*2ef0*/  @P3 BRA `(.L_x_51) ;  /* 0xfffffffc002c3947 */ /* 0x000fec000383ffff */
[----:B------:R-:W-:Y:S01]  /*2f00*/  ULEA UR4, UR5, UR6, 0x3 ;  /* 0x0000000605047291 */ /* 0x000fe2000f8e18ff */
[----:B------:R-:W-:-:S08]  /*2f10*/  SHF.L.U32 R3, R12, 0x1f, RZ ;  /* 0x0000001f0c037819 */ /* 0x000fd000000006ff */
[----:B------:R-:W1:Y:S02]  /*2f20*/  SYNCS.PHASECHK.TRANS64 P0, [UR4+0xa0], R3 ;  /* 0x0000a003ff0075a7 */ /* 0x000e640008001004 */
[----:B-1----:R-:W-:Y:S05]  /*2f30*/  @P0 BRA `(.L_x_52) ;  /* 0x0000000000080947 */ /* 0x002fea0003800000 */
[----:B------:R-:W1:Y:S02]  /*2f40*/  SYNCS.PHASECHK.TRANS64.TRYWAIT P0, [UR4+0xa0], R3 ;  /* 0x0000a003ff0075a7 */ /* 0x000e640008001104 */
[----:B-1----:R-:W-:Y:S05]  /*2f50*/  @!P0 BRA `(.L_x_53) ;  /* 0x0000008c00f88947 */ /* 0x002fea0003800000 */
.L_x_52:
[----:B------:R-:W-:-:S04]  /*2f60*/  UIADD3 UR7, UPT, UPT, UR5, 0x1, URZ ;  /* 0x0000000105077890 */ /* 0x000fc8000fffe0ff */
[----:B------:R-:W-:-:S04]  /*2f70*/  UISETP.NE.AND UP0, UPT, UR7, 0x2, UPT ;  /* 0x000000020700788c */ /* 0x000fc8000bf05270 */
[----:B------:R-:W-:Y:S02]  /*2f80*/  USEL UR8, URZ, 0x1, UP0 ;  /* 0x00000001ff087887 */ /* 0x000fe40008000000 */
[----:B------:R-:W-:-:S04]  /*2f90*/  USEL UR7, UR7, URZ, UP0 ;  /* 0x000000ff07077287 */ /* 0x000fc80008000000 */
[----:B------:R-:W-:Y:S01]  /*2fa0*/  ULEA UR7, UR7, UR6, 0x3 ;  /* 0x0000000607077291 */ /* 0x000fe2000f8e18ff */
[----:B-1----:R-:W-:-:S04]  /*2fb0*/  LOP3.LUT R3, R12, UR8, RZ, 0x3c, !PT ;  /* 0x000000080c037c12 */ /* 0x002fc8000f8e3cff */
[----:B------:R-:W-:-:S04]  /*2fc0*/  SHF.L.U32 R0, R3, 0x1f, RZ ;  /* 0x0000001f03007819 */ /* 0x000fc800000006ff */
[----:B------:R-:W1:Y:S02]  /*2fd0*/  SYNCS.PHASECHK.TRANS64 P0, [UR7+0xa0], R0 ;  /* 0x0000a000ff0075a7 */ /* 0x000e640008001007 */
[----:B-1----:R-:W-:Y:S05]  /*2fe0*/  @P0 EXIT ;  /* 0x000000000000094d */ /* 0x002fea0003800000 */
[----:B------:R-:W-:Y:S02]  /*2ff0*/  SHF.L.U32 R3, R3, 0x1f, RZ ;  /* 0x0000001f03037819 */ /* 0x000fe400000006ff */
[----:B------:R-:W-:-:S07]  /*3000*/  MOV R0, UR7 ;  /* 0x0000000700007c02 */ /* 0x000fce0008000f00 */
.L_x_54:
[----:B-1----:R1:W2:Y:S02]  /*3010*/  SYNCS.PHASECHK.TRANS64.TRYWAIT P0, [R0+URZ+0xa0], R3 ;  /* 0x0000a003000075a7 */ /* 0x0022a400080011ff */
[----:B--2---:R-:W-:Y:S05]  /*3020*/  @!P0 NANOSLEEP.SYNCS 0x989680 ;  /* 0x009896800000895d */ /* 0x004fea0003900000 */
[----:B------:R-:W2:Y:S02]  /*3030*/  @!P0 SYNCS.PHASECHK.TRANS64 P0, [R0+URZ+0xa0], R3 ;  /* 0x0000a003000085a7 */ /* 0x000ea400080010ff */
[----:B--2---:R-:W-:Y:S05]  /*3040*/  @P0 EXIT ;  /* 0x000000000000094d */ /* 0x004fea0003800000 */
[----:B------:R-:W-:Y:S05]  /*3050*/  BRA `(.L_x_54) ;  /* 0xfffffffc00ec7947 */ /* 0x000fea000383ffff */
.L_x_47:
[----:B------:R-:W-:Y:S05]  /*3060*/  BRA.U UP4, `(.L_x_55) ;  /* 0x00000011043c7547 */ /* 0x000fea000b800000 */
[----:B------:R-:W-:Y:S01]  /*3070*/  UMOV UR4, 0x40 ;  /* 0x0000004000047882 */ /* 0x000fe20000000000 */
[----:B------:R-:W-:Y:S01]  /*3080*/  NOP ;  /* 0x0000000000007918 */ /* 0x000fe20000000000 */
[----:B------:R-:W-:Y:S01]  /*3090*/  ULEA UR5, UR45, UR4, 0x18 ;  /* 0x000000042d057291 */ /* 0x000fe2000f8ec0ff */
[----:B------:R-:W-:Y:S02]  /*30a0*/  UMOV UR6, 0x400 ;  /* 0x0000040000067882 */ /* 0x000fe40000000000 */
[----:B------:R-:W-:-:S06]  /*30b0*/  ULEA UR6, UR45, UR6, 0x18 ;  /* 0x000000062d067291 */ /* 0x000fcc000f8ec0ff */
[----:B------:R-:W1:Y:S02]  /*30c0*/  LDS.U8 R3, [UR5+0x1c] ;  /* 0x00001c05ff037984 */ /* 0x000e640008000000 */
[----:B-1----:R-:W-:-:S13]  /*30d0*/  ISETP.NE.AND P0, PT, R3, RZ, PT ;  /* 0x000000ff0300720c */ /* 0x002fda0003f05270 */
[----:B------:R-:W-:Y:S05]  /*30e0*/  @P0 BRA `(.L_x_56) ;  /* 0x0000000400080947 */ /* 0x000fea0003800000 */
[----:B------:R-:W-:Y:S02]  /*30f0*/  UISETP.NE.U32.AND UP1, UPT, UR27, 0x1, UPT ;  /* 0x000000011b00788c */ /* 0x000fe4000bf25070 */
[----:B------:R-:W-:-:S07]  /*3100*/  UIADD3 UR7, UPT, UPT, UR5, 0x8, URZ ;  /* 0x0000000805077890 */ /* 0x000fce000fffe0ff */
[----:B------:R-:W-:Y:S05]  /*3110*/  BRA.U !UP1, `(.L_x_57) ;  /* 0x00000001099c7547 */ /* 0x000fea000b800000 */
[----:B------:R-:W-:Y:S01]  /*3120*/  ELECT P0, URZ, PT ;  /* 0x0000000000ff782f */ /* 0x000fe20003800000 */
[----:B------:R-:W-:-:S12]  /*3130*/  BSSY B0, `(.L_x_57) ;  /* 0x0000025000007945 */ /* 0x000fd80003800000 */
[----:B------:R-:W-:Y:S05]  /*3140*/  @!P0 BRA `(.L_x_58) ;  /* 0x00000000008c8947 */ /* 0x000fea0003800000 */
[----:B------:R-:W-:-:S05]  /*3150*/  UMOV UR4, 0x10 ;  /* 0x0000001000047882 */ /* 0x000fca0000000000 */
[----:B------:R-:W-:Y:S04]  /*3160*/  DEPBAR.LE SB1, 0x36 ;  /* 0x00009d800000791a */ /* 0x000fe80000000000 */
[----:B------:R-:W1:Y:S02]  /*3170*/  UTCATOMSWS.2CTA.FIND_AND_SET.ALIGN UP0, UR4, UR4 ;  /* 0x00000004000475e3 */ /* 0x000e640008200800 */
[----:B-1----:R-:W-:Y:S01]  /*3180*/  MOV R10, UR4 ;  /* 0x00000004000a7c02 */ /* 0x002fe20008000f00 */
[----:B------:R-:W-:Y:S06]  /*3190*/  BRA.U UP0, `(.L_x_59) ;  /* 0x0000000100187547 */ /* 0x000fec000b800000 */
.L_x_60:
[----:B------:R-:W-:Y:S05]  /*31a0*/  NANOSLEEP 0x64 ;  /* 0x000000640000795d */ /* 0x000fea0003800000 */
[----:B------:R-:W-:-:S05]  /*31b0*/  UMOV UR4, 0x10 ;  /* 0x0000001000047882 */ /* 0x000fca0000000000 */
[----:B------:R-:W-:Y:S04]  /*31c0*/  DEPBAR.LE SB1, 0x36 ;  /* 0x00009d800000791a */ /* 0x000fe80000000000 */
[----:B------:R-:W1:Y:S02]  /*31d0*/  UTCATOMSWS.2CTA.FIND_AND_SET.ALIGN UP0, UR4, UR4 ;  /* 0x00000004000475e3 */ /* 0x000e640008200800 */
[----:B-1----:R-:W-:Y:S01]  /*31e0*/  MOV R10, UR4 ;  /* 0x00000004000a7c02 */ /* 0x002fe20008000f00 */
[----:B------:R-:W-:Y:S05]  /*31f0*/  BRA.U !UP0, `(.L_x_60) ;  /* 0xfffffffd08e87547 */ /* 0x000fea000b83ffff */
.L_x_59:
[----:B------:R-:W1:Y:S01]  /*3200*/  LDS R6, [UR5+0x10] ;  /* 0x00001005ff067984 */ /* 0x000e620008000800 */
[----:B------:R-:W-:Y:S01]  /*3210*/  IMAD.U32 R3, RZ, RZ, UR6 ;  /* 0x00000006ff037e24 */ /* 0x000fe2000f8e00ff */
[----:B------:R-:W-:-:S03]  /*3220*/  MOV R4, UR28 ;  /* 0x0000001c00047c02 */ /* 0x000fc60008000f00 */
[----:B------:R-:W-:Y:S01]  /*3230*/  VIADD R3, R3, 0x120 ;  /* 0x0000012003037836 */ /* 0x000fe20000000000 */
[----:B-1----:R-:W-:-:S04]  /*3240*/  SHF.L.U32 R6, R6, 0x1f, RZ ;  /* 0x0000001f06067819 */ /* 0x002fc800000006ff */
[----:B------:R-:W1:Y:S02]  /*3250*/  SYNCS.PHASECHK.TRANS64.TRYWAIT P0, [UR5+0x8], R6 ;  /* 0x00000806ff0075a7 */ /* 0x000e640008001105 */
[----:B-1----:R-:W-:Y:S05]  /*3260*/  @P0 BRA `(.L_x_61) ;  /* 0x0000000000080947 */ /* 0x002fea0003800000 */
[----:B------:R-:W1:Y:S02]  /*3270*/  SYNCS.PHASECHK.TRANS64.TRYWAIT P0, [UR5+0x8], R6 ;  /* 0x00000806ff0075a7 */ /* 0x000e640008001105 */
[----:B-1----:R-:W-:Y:S05]  /*3280*/  @!P0 BRA `(.L_x_62) ;  /* 0x0000008c00448947 */ /* 0x002fea0003800000 */
.L_x_61:
[----:B------:R-:W-:Y:S01]  /*3290*/  PRMT R4, R4, 0x654, R3 ;  /* 0x0000065404047816 */ /* 0x000fe20000000003 */
[----:B------:R-:W-:Y:S01]  /*32a0*/  HFMA2 R3, -RZ, RZ, 0, 5.9604644775390625e-08 ;  /* 0x00000001ff037431 */ /* 0x000fe200000001ff */
[----:B------:R-:W-:Y:S01]  /*32b0*/  UPRMT UR4, UR28, 0x654, UR7 ;  /* 0x000006541c047896 */ /* 0x000fe20008000007 */
[----:B------:R-:W-:Y:S02]  /*32c0*/  IMAD.MOV.U32 R7, RZ, RZ, 0xffff ;  /* 0x0000ffffff077424 */ /* 0x000fe400078e00ff */
[----:B-1----:R-:W-:Y:S02]  /*32d0*/  IMAD.MOV.U32 R6, RZ, RZ, 0x4 ;  /* 0x00000004ff067424 */ /* 0x002fe400078e00ff */
[----:B------:R-:W-:Y:S01]  /*32e0*/  IMAD.SHL.U32 R9, R10, 0x20, RZ ;  /* 0x000000200a097824 */ /* 0x000fe200078e00ff */
[----:B------:R-:W-:Y:S02]  /*32f0*/  MOV R5, UR4 ;  /* 0x0000000400057c02 */ /* 0x000fe40008000f00 */
[-C--:B------:R-:W-:Y:S01]  /*3300*/  SHF.L.U32 R8, R7, R10.reuse, RZ ;  /* 0x0000000a07087219 */ /* 0x080fe200000006ff */
[----:B------:R1:W-:Y:S01]  /*3310*/  SYNCS.ARRIVE.TRANS64.RED RZ, [UR4], R6 ;  /* 0x00000006ffff79a7 */ /* 0x0003e20008000404 */
[----:B------:R-:W-:Y:S01]  /*3320*/  SHF.L.U32 R7, R3, R10, RZ ;  /* 0x0000000a03077219 */ /* 0x000fe200000006ff */
[----:B------:R1:W-:Y:S04]  /*3330*/  STS [UR6+0x120], R9 ;  /* 0x00012009ff007988 */ /* 0x0003e80008000806 */
[----:B------:R1:W-:Y:S04]  /*3340*/  STAS [R4.64], R10 ;  /* 0x0000000a04007dbd */ /* 0x0003e8000c0008ff */
[----:B------:R1:W-:Y:S04]  /*3350*/  ATOMS.OR RZ, [UR5+0x14], R8 ;  /* 0x00001408ffff798c */ /* 0x0003e8000b000005 */
[----:B------:R1:W-:Y:S04]  /*3360*/  ATOMS.OR RZ, [UR5+0x18], R7 ;  /* 0x00001807ffff798c */ /* 0x0003e8000b000005 */
[----:B------:R1:W-:Y:S02]  /*3370*/  ATOMS.XOR RZ, [UR5+0x10], R3 ;  /* 0x00001003ffff798c */ /* 0x0003e4000b800005 */
.L_x_58:
[----:B------:R-:W-:Y:S05]  /*3380*/  BSYNC B0 ;  /* 0x0000000000007941 */ /* 0x000fea0003800000 */
.L_x_57:
[----:B------:R-:W-:Y:S05]  /*3390*/  BRA.U UP1, `(.L_x_63) ;  /* 0x00000001016c7547 */ /* 0x000fea000b800000 */
[----:B------:R-:W-:-:S03]  /*33a0*/  UMOV UR4, 0xffffffff ;  /* 0xffffffff00047882 */ /* 0x000fc60000000000 */
[----:B------:R-:W-:Y:S05]  /*33b0*/  BRA.DIV UR4, `(.L_x_64) ;  /* 0x0000008e04107947 */ /* 0x000fea000b800000 */
[----:B------:R-:W-:-:S13]  /*33c0*/  ELECT P0, URZ, PT ;  /* 0x0000000000ff782f */ /* 0x000fda0003800000 */
.L_x_161:
[----:B------:R-:W-:Y:S05]  /*33d0*/  @!P0 BRA `(.L_x_63) ;  /* 0x00000000005c8947 */ /* 0x000fea0003800000 */
[----:B-1----:R-:W1:Y:S02]  /*33e0*/  LDS R4, [UR5+0x10] ;  /* 0x00001005ff047984 */ /* 0x002e640008000800 */
[----:B-1----:R-:W-:-:S04]  /*33f0*/  SHF.L.U32 R4, R4, 0x1f, RZ ;  /* 0x0000001f04047819 */ /* 0x002fc800000006ff */
[----:B------:R-:W1:Y:S02]  /*3400*/  SYNCS.PHASECHK.TRANS64.TRYWAIT P0, [UR5+0x8], R4 ;  /* 0x00000804ff0075a7 */ /* 0x000e640008001105 */
[----:B-1----:R-:W-:Y:S05]  /*3410*/  @P0 BRA `(.L_x_65) ;  /* 0x0000000000080947 */ /* 0x002fea0003800000 */
[----:B------:R-:W1:Y:S02]  /*3420*/  SYNCS.PHASECHK.TRANS64.TRYWAIT P0, [UR5+0x8], R4 ;  /* 0x00000804ff0075a7 */ /* 0x000e640008001105 */
[----:B-1----:R-:W-:Y:S05]  /*3430*/  @!P0 BRA `(.L_x_66) ;  /* 0x0000008c00148947 */ /* 0x002fea0003800000 */
.L_x_65:
[----:B------:R-:W2:Y:S01]  /*3440*/  LDS R6, [UR6+0x120] ;  /* 0x00012006ff067984 */ /* 0x000ea20008000800 */
[----:B-1----:R-:W-:Y:S02]  /*3450*/  HFMA2 R3, -RZ, RZ, 0, 5.9604644775390625e-08 ;  /* 0x00000001ff037431 */ /* 0x002fe400000001ff */
[----:B------:R-:W-:Y:S01]  /*3460*/  IMAD.MOV.U32 R4, RZ, RZ, 0xffff ;  /* 0x0000ffffff047424 */ /* 0x000fe200078e00ff */
[----:B------:R-:W-:Y:S01]  /*3470*/  UPRMT UR4, UR28, 0x654, UR7 ;  /* 0x000006541c047896 */ /* 0x000fe20008000007 */
[----:B--2---:R-:W-:-:S03]  /*3480*/  IMAD.SHL.U32 R5, R6, 0x20, RZ ;  /* 0x0000002006057824 */ /* 0x004fc600078e00ff */
[-C--:B------:R-:W-:Y:S02]  /*3490*/  SHF.L.U32 R4, R4, R6.reuse, RZ ;  /* 0x0000000604047219 */ /* 0x080fe400000006ff */
[----:B------:R-:W-:Y:S01]  /*34a0*/  SHF.L.U32 R6, R3, R6, RZ ;  /* 0x0000000603067219 */ /* 0x000fe200000006ff */
[----:B------:R2:W-:Y:S04]  /*34b0*/  STS [UR6+0x120], R5 ;  /* 0x00012005ff007988 */ /* 0x0005e80008000806 */
[----:B------:R2:W-:Y:S04]  /*34c0*/  ATOMS.OR RZ, [UR5+0x14], R4 ;  /* 0x00001404ffff798c */ /* 0x0005e8000b000005 */
[----:B------:R2:W-:Y:S01]  /*34d0*/  ATOMS.OR RZ, [UR5+0x18], R6 ;  /* 0x00001806ffff798c */ /* 0x0005e2000b000005 */
[----:B------:R-:W-:Y:S03]  /*34e0*/  SYNCS.ARRIVE.TRANS64.RED.A1T0 RZ, [UR4], RZ ;  /* 0x000000ffffff79a7 */ /* 0x000fe60008100404 */
[----:B------:R2:W-:Y:S01]  /*34f0*/  ATOMS.XOR RZ, [UR5+0x10], R3 ;  /* 0x00001003ffff798c */ /* 0x0005e2000b800005 */
[----:B------:R-:W-:Y:S05]  /*3500*/  BRA `(.L_x_63) ;  /* 0x0000000000107947 */ /* 0x000fea0003800000 */
.L_x_56:
[----:B------:R-:W-:Y:S02]  /*3510*/  MOV R3, 0xffffffff ;  /* 0xffffffff00037802 */ /* 0x000fe40000000f00 */
[----:B------:R-:W-:-:S03]  /*3520*/  MOV R4, 0x3550 ;  /* 0x0000355000047802 */ /* 0x000fc60000000f00 */
[----:B------:R1:W-:Y:S04]  /*3530*/  STS [UR6+0x120], R3 ;  /* 0x00012003ff007988 */ /* 0x0003e80008000806 */
[----:B-1---5:R-:W-:Y:S05]  /*3540*/  CALL.REL.NOINC `($__internal_1_$__cuda_sm10x_tcgen05_guardrail_trap_phase_invalid_during_alloc) ;  /* 0x0000009000b47944 */ /* 0x022fea0003c00000 */
.L_x_63:
[----:B------:R-:W-:Y:S05]  /*3550*/  WARPSYNC.ALL ;  /* 0x0000000000007948 */ /* 0x000fea0003800000 */
[----:B------:R-:W3:Y:S01]  /*3560*/  S2UR UR4, SR_CgaCtaId ;  /* 0x00000000000479c3 */ /* 0x000ee20000008800 */
[----:B------:R-:W-:Y:S01]  /*3570*/  UMOV UR13, 0x400 ;  /* 0x00000400000d7882 */ /* 0x000fe20000000000 */
[----:B------:R-:W-:-:S06]  /*3580*/  NOP ;  /* 0x0000000000007918 */ /* 0x000fcc0000000000 */
[----:B------:R-:W-:Y:S06]  /*3590*/  BAR.ARV 0x6, 0xa0 ;  /* 0x0182800000007b1d */ /* 0x000fec0000002000 */
[----:B------:R-:W4:Y:S01]  /*35a0*/  LDCU UR6, c[0x0][0x38c] ;  /* 0x00007180ff0677ac */ /* 0x000f220008000800 */
[----:B------:R-:W-:Y:S01]  /*35b0*/  LOP3.LUT R0, R0, 0xffff, RZ, 0xc0, !PT ;  /* 0x0000ffff00007812 */ /* 0x000fe200078ec0ff */
[----:B-1----:R-:W-:Y:S01]  /*35c0*/  IMAD.MOV.U32 R9, RZ, RZ, 0x1 ;  /* 0x00000001ff097424 */ /* 0x002fe200078e00ff */
[----:B------:R-:W-:Y:S01]  /*35d0*/  LOP3.LUT R2, R2, 0xffff, RZ, 0xc0, !PT ;  /* 0x0000ffff02027812 */ /* 0x000fe200078ec0ff */
[----:B------:R-:W-:Y:S01]  /*35e0*/  IMAD.MOV.U32 R8, RZ, RZ, RZ ;  /* 0x000000ffff087224 */ /* 0x000fe200078e00ff */
[----:B------:R-:W-:Y:S01]  /*35f0*/  R2UR UR24, R0 ;  /* 0x00000000001872ca */ /* 0x000fe200000e0000 */
[----:B------:R-:W-:Y:S01]  /*3600*/  UMOV UR20, URZ ;  /* 0x000000ff00147c82 */ /* 0x000fe20008000000 */
[----:B------:R-:W-:Y:S01]  /*3610*/  R2UR UR16, R2 ;  /* 0x00000000021072ca */ /* 0x000fe200000e0000 */
[----:B------:R-:W-:Y:S01]  /*3620*/  UMOV UR10, URZ ;  /* 0x000000ff000a7c82 */ /* 0x000fe20008000000 */
[----:B------:R-:W-:-:S02]  /*3630*/  UISETP.NE.AND UP3, UPT, UR27, URZ, UPT ;  /* 0x000000ff1b00728c */ /* 0x000fc4000bf65270 */
[----:B---3--:R-:W-:Y:S01]  /*3640*/  ULEA UR13, UR4, UR13, 0x18 ;  /* 0x0000000d040d7291 */ /* 0x008fe2000f8ec0ff */
[----:B------:R-:W-:Y:S01]  /*3650*/  UMOV UR11, URZ ;  /* 0x000000ff000b7c82 */ /* 0x000fe20008000000 */
[----:B------:R-:W-:Y:S02]  /*3660*/  UMOV UR22, 0x0 ;  /* 0x0000000000167882 */ /* 0x000fe40000000000 */
[----:B------:R-:W-:Y:S02]  /*3670*/  UIADD3 UR5, UPT, UPT, UR13, 0xc400, URZ ;  /* 0x0000c4000d057890 */ /* 0x000fe4000fffe0ff */
[----:B------:R-:W-:Y:S02]  /*3680*/  UIADD3 UR4, UPT, UPT, UR13, 0x10400, URZ ;  /* 0x000104000d047890 */ /* 0x000fe4000fffe0ff */
[----:B----4-:R-:W-:Y:S01]  /*3690*/  UIADD3 UR6, UPT, UPT, UR6, 0x1f, URZ ;  /* 0x0000001f06067890 */ /* 0x010fe2000fffe0ff */
[----:B--2---:R-:W1:Y:S01]  /*36a0*/  LDS R3, [UR13+0x120] ;  /* 0x0001200dff037984 */ /* 0x004e620008000800 */
[----:B------:R-:W-:-:S02]  /*36b0*/  USHF.R.U32.HI UR5, URZ, 0x4, UR5 ;  /* 0x00000004ff057899 */ /* 0x000fc40008011605 */
[----:B------:R-:W-:Y:S02]  /*36c0*/  USHF.R.S32.HI UR21, URZ, 0x1f, UR6 ;  /* 0x0000001fff157899 */ /* 0x000fe40008011406 */
[----:B------:R-:W-:Y:S02]  /*36d0*/  USHF.R.U32.HI UR4, URZ, 0x4, UR4 ;  /* 0x00000004ff047899 */ /* 0x000fe40008011604 */
[----:B------:R-:W-:Y:S02]  /*36e0*/  ULEA.HI UR21, UR21, UR6, URZ, 0x5 ;  /* 0x0000000615157291 */ /* 0x000fe4000f8f28ff */
[----:B------:R-:W-:Y:S02]  /*36f0*/  ULOP3.LUT UR5, UR5, 0x3fff, URZ, 0xc0, !UPT ;  /* 0x00003fff05057892 */ /* 0x000fe4000f8ec0ff */
[----:B------:R-:W-:Y:S02]  /*3700*/  USHF.R.S32.HI UR21, URZ, 0x5, UR21 ;  /* 0x00000005ff157899 */ /* 0x000fe40008011415 */
[----:B------:R-:W-:-:S02]  /*3710*/  ULOP3.LUT UR18, UR4, 0x3fff, URZ, 0xc0, !UPT ;  /* 0x00003fff04127892 */ /* 0x000fc4000f8ec0ff */
[----:B------:R-:W-:Y:S02]  /*3720*/  UISETP.LT.AND UP0, UPT, UR21, 0x1, UPT ;  /* 0x000000011500788c */ /* 0x000fe4000bf01270 */
[----:B------:R-:W-:Y:S02]  /*3730*/  ULOP3.LUT UR17, UR5, 0x10000, URZ, 0xfc, !UPT ;  /* 0x0001000005117892 */ /* 0x000fe4000f8efcff */
[----:B------:R-:W-:Y:S02]  /*3740*/  ULOP3.LUT UR18, UR18, 0x10000, URZ, 0xfc, !UPT ;  /* 0x0001000012127892 */ /* 0x000fe4000f8efcff */
[----:B------:R-:W-:Y:S01]  /*3750*/  USEL UR25, UR21, 0x1, !UP0 ;  /* 0x0000000115197887 */ /* 0x000fe2000c000000 */
[----:B------:R-:W-:Y:S01]  /*3760*/  UMOV UR23, 0x10400490 ;  /* 0x1040049000177882 */ /* 0x000fe20000000000 */
[----:B-1----:R-:W-:Y:S02]  /*3770*/  R2UR UR26, R3 ;  /* 0x00000000031a72ca */ /* 0x002fe400000e0000 */
[----:B------:R-:W-:-:S13]  /*3780*/  CS2R R2, SRZ ;  /* 0x0000000000027805 */ /* 0x000fda000001ff00 */
.L_x_74:
[C---:B------:R-:W-:Y:S02]  /*3790*/  LEA R0, R8.reuse, UR13, 0x3 ;  /* 0x0000000d08007c11 */ /* 0x040fe4000f8e18ff */
[----:B------:R-:W-:Y:S02]  /*37a0*/  SHF.L.U32 R5, R3, 0x1f, RZ ;  /* 0x0000001f03057819 */ /* 0x000fe400000006ff */
[----:B------:R-:W-:Y:S02]  /*37b0*/  LEA R4, R8, UR13, 0x4 ;  /* 0x0000000d08047c11 */ /* 0x000fe4000f8e20ff */
[----:B------:R-:W1:Y:S02]  /*37c0*/  SYNCS.PHASECHK.TRANS64.TRYWAIT P0, [R0+URZ+0x90], R5 ;  /* 0x00009005000075a7 */ /* 0x000e6400080011ff */
[----:B-1-3--:R-:W-:Y:S05]  /*37d0*/  @!P0 BRA `(.L_x_67) ;  /* 0x0000008800448947 */ /* 0x00afea0003800000 */
.L_x_162:
[----:B-1----:R-:W1:Y:S01]  /*37e0*/  LDS.128 R4, [R4+0x100] ;  /* 0x0001000004047984 */ /* 0x002e620000000c00 */
[----:B------:R-:W-:Y:S02]  /*37f0*/  VIADD R0, R0, 0xa0 ;  /* 0x000000a000007836 */ /* 0x000fe40000000000 */
[----:B------:R-:W-:Y:S01]  /*3800*/  VIADD R8, R8, 0x1 ;  /* 0x0000000108087836 */ /* 0x000fe20000000000 */
[----:B------:R-:W-:Y:S01]  /*3810*/  @!PT LDS RZ, [RZ] ;  /* 0x00000000fffff984 */ /* 0x000fe20000000800 */
[----:B------:R-:W-:Y:S01]  /*3820*/  @!PT LDS RZ, [RZ] ;  /* 0x00000000fffff984 */ /* 0x000fe20000000800 */
[----:B------:R-:W-:Y:S01]  /*3830*/  @!PT LDS RZ, [RZ] ;  /* 0x00000000fffff984 */ /* 0x000fe20000000800 */
[----:B------:R-:W-:Y:S01]  /*3840*/  @!PT LDS RZ, [RZ] ;  /* 0x00000000fffff984 */ /* 0x000fe20000000800 */
[----:B------:R2:W-:Y:S06]  /*3850*/  MEMBAR.ALL.CTA ;  /* 0x0000000000007992 */ /* 0x0005ec0000008000 */
[----:B--2---:R-:W2:Y:S01]  /*3860*/  FENCE.VIEW.ASYNC.S ;  /* 0x00000000000073c6 */ /* 0x004ea20000000000 */
[----:B------:R-:W-:-:S04]  /*3870*/  PRMT R0, RZ, 0x654, R0 ;  /* 0x00000654ff007816 */ /* 0x000fc80000000000 */
[----:B--2---:R2:W-:Y:S01]  /*3880*/  SYNCS.ARRIVE.TRANS64.RED.A1T0 RZ, [R0+URZ], RZ ;  /* 0x000000ff00ff79a7 */ /* 0x0045e200081004ff */
[----:B-1----:R-:W-:Y:S01]  /*3890*/  LOP3.LUT P1, RZ, R6, 0x1, RZ, 0xc0, !PT ;  /* 0x0000000106ff7812 */ /* 0x002fe2000782c0ff */
[----:B--2---:R-:W-:-:S12]  /*38a0*/  BRA.U UP3, `(.L_x_68) ;  /* 0x0000000103cc7547 */ /* 0x004fd8000b800000 */
[----:B------:R-:W1:Y:S01]  /*38b0*/  LDCU UR4, c[0x0][0x38c] ;  /* 0x00007180ff0477ac */ /* 0x000e620008000800 */
[----:B------:R-:W-:Y:S02]  /*38c0*/  PLOP3.LUT P2, PT, PT, PT, PT, 0x80, 0x8 ;  /* 0x000000000008781c */ /* 0x000fe40003f4f070 */
[----:B------:R-:W-:Y:S01]  /*38d0*/  SHF.L.U32 R5, R9, 0x1f, RZ ;  /* 0x0000001f09057819 */ /* 0x000fe200000006ff */
[----:B------:R-:W-:Y:S02]  /*38e0*/  ULEA UR19, UR20, UR13, 0x3 ;  /* 0x0000000d14137291 */ /* 0x000fe4000f8e18ff */
[----:B-1----:R-:W-:-:S06]  /*38f0*/  UISETP.GE.AND UP0, UPT, UR4, 0x1, UPT ;  /* 0x000000010400788c */ /* 0x002fcc000bf06270 */
[----:B------:R-:W-:-:S05]  /*3900*/  PLOP3.LUT P0, PT, PT, PT, UP0, 0x80, 0x8 ;  /* 0x000000000008781c */ /* 0x000fca0003f0f008 */
[----:B------:R-:W-:-:S08]  /*3910*/  @UP0 ULEA UR4, UR10, UR13, 0x3 ;  /* 0x0000000d0a040291 */ /* 0x000fd0000f8e18ff */
[----:B------:R-:W-:-:S04]  /*3920*/  @P0 SHF.L.U32 R0, R2, 0x1f, RZ ;  /* 0x0000001f02000819 */ /* 0x000fc800000006ff */
[----:B------:R1:W2:Y:S01]  /*3930*/  @P0 SYNCS.PHASECHK.TRANS64.TRYWAIT P2, [UR4], R0 ;  /* 0x00000000ff0005a7 */ /* 0x0002a20008041104 */
[----:B------:R-:W3:Y:S02]  /*3940*/  SYNCS.PHASECHK.TRANS64.TRYWAIT P0, [UR19+0xc0], R5 ;  /* 0x0000c005ff0075a7 */ /* 0x000ee40008001113 */
[----:B-123--:R-:W-:Y:S05]  /*3950*/  @!P0 BRA `(.L_x_69) ;  /* 0x0000008400f88947 */ /* 0x00efea0003800000 */
.L_x_164:
[----:B------:R-:W-:Y:S01]  /*3960*/  UMOV UR14, UR11 ;  /* 0x0000000b000e7c82 */ /* 0x000fe20008000000 */
[----:B------:R-:W-:Y:S05]  /*3970*/  BRA.U !UP0, `(.L_x_70) ;  /* 0x0000000108887547 */ /* 0x000fea000b800000 */
[----:B------:R-:W-:Y:S02]  /*3980*/  UIADD3 UR14, UPT, UPT, UR25, UR11, URZ ;  /* 0x0000000b190e7290 */ /* 0x000fe4000fffe0ff */
[----:B------:R-:W-:Y:S02]  /*3990*/  ULEA UR15, UR20, UR26, 0x8 ;  /* 0x0000001a140f7291 */ /* 0x000fe4000f8e40ff */
[----:B------:R-:W-:Y:S01]  /*39a0*/  UPLOP3.LUT UP2, UPT, UPT, UPT, UPT, 0x40, 0x4 ;  /* 0x000000000004789c */ /* 0x000fe20003f4e870 */
[----:B------:R-:W-:Y:S01]  /*39b0*/  UMOV UR12, UR21 ;  /* 0x00000015000c7c82 */ /* 0x000fe20008000000 */
[----:B------:R-:W-:-:S09]  /*39c0*/  UMOV UR5, UR10 ;  /* 0x0000000a00057c82 */ /* 0x000fd20008000000 */
.L_x_73:
[----:B--2---:R-:W-:Y:S01]  /*39d0*/  ULEA UR6, UR5, UR13, 0x3 ;  /* 0x0000000d05067291 */ /* 0x004fe2000f8e18ff */
[----:B---3--:R-:W-:Y:S11]  /*39e0*/  @P2 BRA `(.L_x_71) ;  /* 0x00000000000c2947 */ /* 0x008ff60003800000 */
[----:B-1----:R-:W-:Y:S04]  /*39f0*/  SHF.L.U32 R5, R2, 0x1f, RZ ;  /* 0x0000001f02057819 */ /* 0x002fe800000006ff */
[----:B------:R-:W1:Y:S02]  /*3a00*/  SYNCS.PHASECHK.TRANS64.TRYWAIT P0, [UR6], R5 ;  /* 0x00000005ff0075a7 */ /* 0x000e640008001106 */
[----:B-1----:R-:W-:Y:S05]  /*3a10*/  @!P0 BRA `(.L_x_72) ;  /* 0x0000008400e08947 */ /* 0x002fea0003800000 */
.L_x_71:
[----:B------:R-:W-:Y:S01]  /*3a20*/  UISETP.NE.AND UP0, UPT, UR12, 0x1, UPT ;  /* 0x000000010c00788c */ /* 0x000fe2000bf05270 */
[----:B------:R-:W-:Y:S01]  /*3a30*/  PLOP3.LUT P2, PT, PT, PT, PT, 0x80, 0x8 ;  /* 0x000000000008781c */ /* 0x000fe20003f4f070 */
[----:B------:R-:W-:Y:S02]  /*3a40*/  UIADD3 UR4, UPT, UPT, UR5, 0x1, URZ ;  /* 0x0000000105047890 */ /* 0x000fe4000fffe0ff */
[----:B------:R-:W-:Y:S02]  /*3a50*/  ULEA UR8, UR5, UR18, 0x8 ;  /* 0x0000001205087291 */ /* 0x000fe4000f8e40ff */
[----:B------:R-:W-:Y:S01]  /*3a60*/  UISETP.NE.AND UP1, UPT, UR4, 0x4, UPT ;  /* 0x000000040400788c */ /* 0x000fe2000bf25270 */
[----:B------:R-:W-:Y:S01]  /*3a70*/  PLOP3.LUT P0, PT, PT, PT, UP0, 0x80, 0x8 ;  /* 0x000000000008781c */ /* 0x000fe20003f0f008 */
[----:B------:R-:W-:Y:S02]  /*3a80*/  UIADD3 UR11, UPT, UPT, UR11, 0x1, URZ ;  /* 0x000000010b0b7890 */ /* 0x000fe4000fffe0ff */
[----:B------:R-:W-:Y:S02]  /*3a90*/  USEL UR7, URZ, 0x1, UP1 ;  /* 0x00000001ff077887 */ /* 0x000fe40008800000 */
[----:B------:R-:W-:Y:S01]  /*3aa0*/  USEL UR10, UR4, URZ, UP1 ;  /* 0x000000ff040a7287 */ /* 0x000fe20008800000 */
[----:B------:R-:W-:Y:S01]  /*3ab0*/  UMOV UR9, 0xc0004010 ;  /* 0xc000401000097882 */ /* 0x000fe20000000000 */
[----:B------:R-:W-:Y:S02]  /*3ac0*/  UIADD3 UR12, UPT, UPT, UR12, -0x1, URZ ;  /* 0xffffffff0c0c7890 */ /* 0x000fe4000fffe0ff */
[----:B------:R-:W-:Y:S01]  /*3ad0*/  LOP3.LUT R2, R2, UR7, RZ, 0x3c, !PT ;  /* 0x0000000702027c12 */ /* 0x000fe2000f8e3cff */
[----:B------:R-:W-:Y:S01]  /*3ae0*/  @UP0 ULEA UR4, UR10, UR13, 0x3 ;  /* 0x0000000d0a040291 */ /* 0x000fe2000f8e18ff */
[----:B------:R-:W-:Y:S02]  /*3af0*/  UMOV UR7, 0xc0004010 ;  /* 0xc000401000077882 */ /* 0x000fe40000000000 */
[----:B-1----:R-:W-:Y:S01]  /*3b00*/  @P0 SHF.L.U32 R0, R2, 0x1f, RZ ;  /* 0x0000001f02000819 */ /* 0x002fe200000006ff */
[----:B------:R-:W-:Y:S05]  /*3b10*/  UISETP.NE.AND UP0, UPT, UR11, UR14, UPT ;  /* 0x0000000e0b00728c */ /* 0x000fea000bf05270 */
[----:B------:R2:W3:Y:S01]  /*3b20*/  @P0 SYNCS.PHASECHK.TRANS64.TRYWAIT P2, [UR4], R0 ;  /* 0x00000000ff0005a7 */ /* 0x0004e20008041104 */
[----:B------:R-:W-:Y:S02]  /*3b30*/  UIADD3 UR4, UPT, UPT, UR6, 0x20, URZ ;  /* 0x0000002006047890 */ /* 0x000fe4000fffe0ff */
[----:B------:R-:W-:Y:S03]  /*3b40*/  ULEA UR6, UR5, UR17, 0x8 ;  /* 0x0000001105067291 */ /* 0x000fe6000f8e40ff */
[----:B------:R-:W-:Y:S06]  /*3b50*/  UMOV UR5, UR10 ;  /* 0x0000000a00057c82 */ /* 0x000fec0008000000 */
[----:B------:R2:W-:Y:S01]  /*3b60*/  UTCQMMA.2CTA gdesc[UR6], gdesc[UR8], tmem[UR15], tmem[UR22], idesc[UR23], UP2 ;  /* 0x00ff1608060075ea */ /* 0x0005e2000920030f */
[----:B------:R-:W-:Y:S01]  /*3b70*/  UPLOP3.LUT UP2, UPT, UPT, UPT, UPT, 0x80, 0x8 ;  /* 0x000000000008789c */ /* 0x000fe20003f4f070 */
[----:B------:R2:W-:Y:S01]  /*3b80*/  UTCBAR.2CTA.MULTICAST [UR4], URZ, UR16 ;  /* 0x000000ff040073e9 */ /* 0x0005e20008200810 */
[----:B------:R-:W-:Y:S09]  /*3b90*/  BRA.U UP0, `(.L_x_73) ;  /* 0xfffffffd008c7547 */ /* 0x000ff2000b83ffff */
.L_x_70:
[----:B--2---:R-:W-:Y:S01]  /*3ba0*/  UIADD3 UR4, UPT, UPT, UR19, 0xb0, URZ ;  /* 0x000000b013047890 */ /* 0x004fe2000fffe0ff */
[----:B------:R-:W-:-:S08]  /*3bb0*/  UMOV UR11, UR14 ;  /* 0x0000000e000b7c82 */ /* 0x000fd00008000000 */
[----:B------:R2:W-:Y:S01]  /*3bc0*/  UTCBAR.2CTA.MULTICAST [UR4], URZ, UR24 ;  /* 0x000000ff040073e9 */ /* 0x0005e20008200818 */
[----:B------:R-:W-:Y:S02]  /*3bd0*/  NOP ;  /* 0x0000000000007918 */ /* 0x000fe40000000000 */
.L_x_68:
[----:B--2---:R-:W-:Y:S01]  /*3be0*/  UIADD3 UR4, UPT, UPT, UR20, 0x1, URZ ;  /* 0x0000000114047890 */ /* 0x004fe2000fffe0ff */
[----:B------:R-:W-:-:S03]  /*3bf0*/  ISETP.NE.AND P0, PT, R8, 0x2, PT ;  /* 0x000000020800780c */ /* 0x000fc60003f05270 */
[----:B------:R-:W-:Y:S01]  /*3c00*/  UISETP.NE.AND UP0, UPT, UR4, 0x2, UPT ;  /* 0x000000020400788c */ /* 0x000fe2000bf05270 */
[----:B-1----:R-:W-:Y:S02]  /*3c10*/  SEL R0, RZ, 0x1, P0 ;  /* 0x00000001ff007807 */ /* 0x002fe40000000000 */
[----:B------:R-:W-:Y:S01]  /*3c20*/  SEL R8, R8, RZ, P0 ;  /* 0x000000ff08087207 */ /* 0x000fe20000000000 */
[----:B------:R-:W-:Y:S01]  /*3c30*/  USEL UR5, URZ, 0x1, UP0 ;  /* 0x00000001ff057887 */ /* 0x000fe20008000000 */
[----:B------:R-:W-:Y:S01]  /*3c40*/  LOP3.LUT R3, R3, R0, RZ, 0x3c, !PT ;  /* 0x0000000003037212 */ /* 0x000fe200078e3cff */
[----:B------:R-:W-:-:S04]  /*3c50*/  USEL UR20, UR4, URZ, UP0 ;  /* 0x000000ff04147287 */ /* 0x000fc80008000000 */
[----:B------:R-:W-:Y:S01]  /*3c60*/  LOP3.LUT R9, R9, UR5, RZ, 0x3c, !PT ;  /* 0x0000000509097c12 */ /* 0x000fe2000f8e3cff */
[----:B------:R-:W-:Y:S07]  /*3c70*/  @P1 BRA `(.L_x_74) ;  /* 0xfffffff800c41947 */ /* 0x000fee000383ffff */
[----:B------:R-:W1:Y:S01]  /*3c80*/  S2UR UR8, SR_CgaCtaId ;  /* 0x00000000000879c3 */ /* 0x000e620000008800 */
[----:B------:R-:W-:Y:S01]  /*3c90*/  ELECT P0, URZ, PT ;  /* 0x0000000000ff782f */ /* 0x000fe20003800000 */
[----:B------:R-:W-:Y:S01]  /*3ca0*/  HFMA2 R0, -RZ, RZ, 0, 5.9604644775390625e-08 ;  /* 0x00000001ff007431 */ /* 0x000fe200000001ff */
[----:B------:R-:W-:-:S05]  /*3cb0*/  UMOV UR4, 0x40 ;  /* 0x0000004000047882 */ /* 0x000fca0000000000 */
[----:B------:R-:W-:Y:S01]  /*3cc0*/  UVIRTCOUNT.DEALLOC.SMPOOL 0x80 ;  /* 0x000000800000784c */ /* 0x000fe20000000000 */
[----:B------:R-:W-:Y:S02]  /*3cd0*/  UISETP.NE.AND UP0, UPT, UR27, URZ, UPT ;  /* 0x000000ff1b00728c */ /* 0x000fe4000bf05270 */
[----:B-1----:R-:W-:-:S09]  /*3ce0*/  ULEA UR8, UR8, UR4, 0x18 ;  /* 0x0000000408087291 */ /* 0x002fd2000f8ec0ff */
[----:B------:R1:W-:Y:S01]  /*3cf0*/  @P0 STS.U8 [UR8+0x1c], R0 ;  /* 0x00001c00ff000988 */ /* 0x0003e20008000008 */
[----:B------:R-:W-:Y:S05]  /*3d00*/  BRA.U UP0, `(.L_x_75) ;  /* 0x0000000100587547 */ /* 0x000fea000b800000 */
[----:B------:R-:W-:Y:S01]  /*3d10*/  UIADD3 UR5, UPT, UPT, UR13, 0xc0, URZ ;  /* 0x000000c00d057890 */ /* 0x000fe2000fffe0ff */
[----:B------:R-:W-:-:S03]  /*3d20*/  SHF.L.U32 R3, R9, 0x1f, RZ ;  /* 0x0000001f09037819 */ /* 0x000fc600000006ff */
[----:B------:R-:W-:-:S09]  /*3d30*/  ULEA UR4, UR20, UR5, 0x3 ;  /* 0x0000000514047291 */ /* 0x000fd2000f8e18ff */
[----:B------:R-:W2:Y:S02]  /*3d40*/  SYNCS.PHASECHK.TRANS64.TRYWAIT P0, [UR4], R3 ;  /* 0x00000003ff0075a7 */ /* 0x000ea40008001104 */
[----:B--2---:R-:W-:Y:S05]  /*3d50*/  @!P0 BRA `(.L_x_76) ;  /* 0x0000008400288947 */ /* 0x004fea0003800000 */
.L_x_167:
[----:B------:R-:W-:-:S04]  /*3d60*/  UIADD3 UR4, UPT, UPT, UR20, 0x1, URZ ;  /* 0x0000000114047890 */ /* 0x000fc8000fffe0ff */
[----:B------:R-:W-:-:S04]  /*3d70*/  UISETP.NE.AND UP1, UPT, UR4, 0x2, UPT ;  /* 0x000000020400788c */ /* 0x000fc8000bf25270 */
[----:B------:R-:W-:Y:S02]  /*3d80*/  USEL UR6, URZ, 0x1, UP1 ;  /* 0x00000001ff067887 */ /* 0x000fe40008800000 */
[----:B------:R-:W-:-:S04]  /*3d90*/  USEL UR4, UR4, URZ, UP1 ;  /* 0x000000ff04047287 */ /* 0x000fc80008800000 */
[----:B------:R-:W-:Y:S01]  /*3da0*/  ULEA UR4, UR4, UR5, 0x3 ;  /* 0x0000000504047291 */ /* 0x000fe2000f8e18ff */
[----:B-1----:R-:W-:-:S04]  /*3db0*/  LOP3.LUT R3, R9, UR6, RZ, 0x3c, !PT ;  /* 0x0000000609037c12 */ /* 0x002fc8000f8e3cff */
[----:B------:R-:W-:Y:S01]  /*3dc0*/  SHF.L.U32 R3, R3, 0x1f, RZ ;  /* 0x0000001f03037819 */ /* 0x000fe200000006ff */
[----:B------:R-:W-:-:S04]  /*3dd0*/  IMAD.U32 R0, RZ, RZ, UR4 ;  /* 0x00000004ff007e24 */ /* 0x000fc8000f8e00ff */
[----:B------:R1:W2:Y:S03]  /*3de0*/  SYNCS.PHASECHK.TRANS64.TRYWAIT P0, [R0+URZ], R3 ;  /* 0x00000003000075a7 */ /* 0x0002a600080011ff */
[----:B--2---:R-:W-:Y:S05]  /*3df0*/  @!P0 NANOSLEEP.SYNCS 0x989680 ;  /* 0x009896800000895d */ /* 0x004fea0003900000 */
[----:B------:R-:W2:Y:S02]  /*3e00*/  @!P0 SYNCS.PHASECHK.TRANS64 P0, [R0+URZ], R3 ;  /* 0x00000003000085a7 */ /* 0x000ea400080010ff */
[----:B--2---:R-:W-:Y:S05]  /*3e10*/  @P0 BRA `(.L_x_77) ;  /* 0x0000000000200947 */ /* 0x004fea0003800000 */
.L_x_78:
[----:B--2---:R2:W4:Y:S02]  /*3e20*/  SYNCS.PHASECHK.TRANS64.TRYWAIT P0, [R0+URZ], R3 ;  /* 0x00000003000075a7 */ /* 0x00452400080011ff */
[----:B----4-:R-:W-:Y:S05]  /*3e30*/  @!P0 NANOSLEEP.SYNCS 0x989680 ;  /* 0x009896800000895d */ /* 0x010fea0003900000 */
[----:B------:R-:W4:Y:S02]  /*3e40*/  @!P0 SYNCS.PHASECHK.TRANS64 P0, [R0+URZ], R3 ;  /* 0x00000003000085a7 */ /* 0x000f2400080010ff */
[----:B----4-:R-:W-:Y:S05]  /*3e50*/  @!P0 BRA `(.L_x_78) ;  /* 0xfffffffc00f08947 */ /* 0x010fea000383ffff */
[----:B------:R-:W-:Y:S05]  /*3e60*/  BRA `(.L_x_77) ;  /* 0x00000000000c7947 */ /* 0x000fea0003800000 */
.L_x_75:
[----:B------:R-:W-:-:S04]  /*3e70*/  UIADD3 UR4, UPT, UPT, UR13, 0xf0, URZ ;  /* 0x000000f00d047890 */ /* 0x000fc8000fffe0ff */
[----:B------:R-:W-:-:S09]  /*3e80*/  UPRMT UR4, UR28, 0x654, UR4 ;  /* 0x000006541c047896 */ /* 0x000fd20008000004 */
[----:B------:R-:W-:Y:S03]  /*3e90*/  SYNCS.ARRIVE.TRANS64.RED.A1T0 RZ, [UR4], RZ ;  /* 0x000000ffffff79a7 */ /* 0x000fe60008100404 */
.L_x_77:
[----:B-12---:R-:W-:Y:S01]  /*3ea0*/  SHF.L.U32 R3, RZ, 0x1f, RZ ;  /* 0x0000001fff037819 */ /* 0x006fe200000006ff */
[----:B------:R-:W-:Y:S01]  /*3eb0*/  UIADD3 UR4, UPT, UPT, UR13, 0xf0, URZ ;  /* 0x000000f00d047890 */ /* 0x000fe2000fffe0ff */
[----:B------:R-:W-:Y:S02]  /*3ec0*/  PLOP3.LUT P0, PT, PT, PT, UP0, 0x80, 0x8 ;  /* 0x000000000008781c */ /* 0x000fe40003f0f008 */
[----:B------:R-:W1:Y:S02]  /*3ed0*/  SYNCS.PHASECHK.TRANS64.TRYWAIT P1, [UR13+0xf0], R3 ;  /* 0x0000f003ff0075a7 */ /* 0x000e64000802110d */
[----:B-1----:R-:W-:Y:S09]  /*3ee0*/  @!P1 BRA `(.L_x_79) ;  /* 0x0000008000dc9947 */ /* 0x002ff20003800000 */
.L_x_169:
[----:B------:R-:W-:Y:S01]  /*3ef0*/  @!UP0 UPRMT UR4, UR28, 0x654, UR4 ;  /* 0x000006541c048896 */ /* 0x000fe20008000004 */
[----:B------:R-:W-:Y:S01]  /*3f00*/  UMOV UR5, 0xffff ;  /* 0x0000ffff00057882 */ /* 0x000fe20000000000 */
[----:B------:R-:W-:-:S07]  /*3f10*/  UMOV UR6, 0x1 ;  /* 0x0000000100067882 */ /* 0x000fce0000000000 */
[----:B------:R-:W-:Y:S01]  /*3f20*/  @!P0 SYNCS.ARRIVE.TRANS64.RED.A1T0 RZ, [UR4], RZ ;  /* 0x000000ffffff89a7 */ /* 0x000fe20008100404 */
[----:B------:R-:W-:Y:S01]  /*3f30*/  NOP ;  /* 0x0000000000007918 */ /* 0x000fe20000000000 */
[----:B-1----:R-:W1:Y:S01]  /*3f40*/  LDS R0, [UR8+0x14] ;  /* 0x00001408ff007984 */ /* 0x002e620008000800 */
[----:B------:R-:W-:-:S04]  /*3f50*/  ULOP3.LUT UR4, UR26, 0xffff, URZ, 0xc0, !UPT ;  /* 0x0000ffff1a047892 */ /* 0x000fc8000f8ec0ff */
[----:B------:R-:W-:-:S04]  /*3f60*/  USHF.R.U32.HI UR4, URZ, 0x5, UR4 ;  /* 0x00000005ff047899 */ /* 0x000fc80008011604 */
[----:B------:R-:W-:Y:S02]  /*3f70*/  USHF.L.U32 UR5, UR5, UR4, URZ ;  /* 0x0000000405057299 */ /* 0x000fe400080006ff */
[----:B------:R-:W-:-:S04]  /*3f80*/  USHF.L.U32 UR4, UR6, UR4, URZ ;  /* 0x0000000406047299 */ /* 0x000fc800080006ff */
[----:B-1----:R-:W-:-:S04]  /*3f90*/  LOP3.LUT R0, R0, UR5, RZ, 0xc0, !PT ;  /* 0x0000000500007c12 */ /* 0x002fc8000f8ec0ff */
[----:B------:R-:W-:-:S13]  /*3fa0*/  ISETP.NE.AND P0, PT, R0, UR5, PT ;  /* 0x0000000500007c0c */ /* 0x000fda000bf05270 */
[----:B------:R-:W-:Y:S05]  /*3fb0*/  @P0 BRA `(.L_x_80) ;  /* 0x0000000000580947 */ /* 0x000fea0003800000 */
[----:B------:R-:W1:Y:S02]  /*3fc0*/  LDS R0, [UR8+0x18] ;  /* 0x00001808ff007984 */ /* 0x000e640008000800 */
[----:B-1----:R-:W-:-:S04]  /*3fd0*/  LOP3.LUT R0, R0, UR4, RZ, 0xc0, !PT ;  /* 0x0000000400007c12 */ /* 0x002fc8000f8ec0ff */
[----:B------:R-:W-:-:S13]  /*3fe0*/  ISETP.NE.AND P0, PT, R0, UR4, PT ;  /* 0x0000000400007c0c */ /* 0x000fda000bf05270 */
[----:B------:R-:W-:Y:S05]  /*3ff0*/  @P0 BRA `(.L_x_81) ;  /* 0x00000000003c0947 */ /* 0x000fea0003800000 */
[----:B------:R-:W1:Y:S01]  /*4000*/  S2R R2, SR_LANEID ;  /* 0x0000000000027919 */ /* 0x000e620000000000 */
[----:B------:R-:W-:Y:S01]  /*4010*/  ULOP3.LUT UR5, URZ, UR5, URZ, 0x33, !UPT ;  /* 0x00000005ff057292 */ /* 0x000fe2000f8e33ff */
[----:B------:R-:W-:Y:S01]  /*4020*/  LOP3.LUT R4, RZ, UR4, RZ, 0x33, !PT ;  /* 0x00000004ff047c12 */ /* 0x000fe2000f8e33ff */
[----:B------:R-:W-:Y:S02]  /*4030*/  VOTEU.ANY UR4, UPT, PT ;  /* 0x0000000000047886 */ /* 0x000fe400038e0100 */
[----:B------:R-:W-:Y:S01]  /*4040*/  UFLO.U32 UR4, UR4 ;  /* 0x00000004000472bd */ /* 0x000fe200080e0000 */
[----:B------:R-:W2:Y:S01]  /*4050*/  REDUX UR6, R4 ;  /* 0x00000000040673c4 */ /* 0x000ea20000000000 */
[----:B------:R-:W-:-:S06]  /*4060*/  IMAD.U32 R0, RZ, RZ, UR5 ;  /* 0x00000005ff007e24 */ /* 0x000fcc000f8e00ff */
[----:B------:R4:W-:Y:S01]  /*4070*/  UTCATOMSWS.AND URZ, UR5 ;  /* 0x0000000500ff79e3 */ /* 0x0009e20008000000 */
[----:B------:R-:W3:Y:S01]  /*4080*/  REDUX UR7, R0 ;  /* 0x00000000000773c4 */ /* 0x000ee20000000000 */
[----:B-1----:R-:W-:Y:S01]  /*4090*/  ISETP.EQ.U32.AND P0, PT, R2, UR4, PT ;  /* 0x0000000402007c0c */ /* 0x002fe2000bf02070 */
[----:B--2---:R-:W-:Y:S01]  /*40a0*/  IMAD.U32 R2, RZ, RZ, UR6 ;  /* 0x00000006ff027e24 */ /* 0x004fe2000f8e00ff */
[----:B---3--:R-:W-:-:S11]  /*40b0*/  MOV R3, UR7 ;  /* 0x0000000700037c02 */ /* 0x008fd60008000f00 */
[----:B------:R4:W-:Y:S04]  /*40c0*/  @P0 ATOMS.AND RZ, [UR8+0x14], R3 ;  /* 0x00001403ffff098c */ /* 0x0009e8000a800008 */
[----:B------:R4:W-:Y:S01]  /*40d0*/  @P0 ATOMS.AND RZ, [UR8+0x18], R2 ;  /* 0x00001802ffff098c */ /* 0x0009e2000a800008 */
[----:B------:R-:W-:Y:S05]  /*40e0*/  BRA `(.L_x_82) ;  /* 0x0000000000147947 */ /* 0x000fea0003800000 */
.L_x_81:
[----:B------:R-:W-:Y:S02]  /*40f0*/  MOV R2, 0x4110 ;  /* 0x0000411000027802 */ /* 0x000fe40000000f00 */
[----:B---3-5:R-:W-:Y:S05]  /*4100*/  CALL.REL.NOINC `($__internal_0_$__cuda_sm10x_tcgen05_guardrail_trap_col_being_dealloced_not_returned_by_alloc) ;  /* 0x0000008400b87944 */ /* 0x028fea0003c00000 */
[----:B------:R-:W-:Y:S05]  /*4110*/  BRA `(.L_x_82) ;  /* 0x0000000000087947 */ /* 0x000fea0003800000 */
.L_x_80:
[----:B------:R-:W-:Y:S02]  /*4120*/  MOV R2, 0x4140 ;  /* 0x0000414000027802 */ /* 0x000fe40000000f00 */
[----:B---3-5:R-:W-:Y:S05]  /*4130*/  CALL.REL.NOINC `($__internal_2_$__cuda_sm10x_tcgen05_guardrail_trap_unallocated_columns_being_dealloced) ;  /* 0x0000008400c47944 */ /* 0x028fea0003c00000 */
.L_x_82:
[----:B------:R-:W-:Y:S01]  /*4140*/  NOP ;  /* 0x0000000000007918 */ /* 0x000fe20000000000 */
[----:B----4-:R-:W-:Y:S05]  /*4150*/  EXIT ;  /* 0x000000000000794d */ /* 0x010fea0003800000 */
.L_x_55:
[----:B------:R-:W-:-:S09]  /*4160*/  UISETP.NE.OR UP0, UPT, UR17, 0x3, !UP3 ;  /* 0x000000031100788c */ /* 0x000fd2000df05670 */
[----:B------:R-:W-:Y:S05]  /*4170*/  BRA.U UP0, `(.L_x_83) ;  /* 0x0000001100587547 */ /* 0x000fea000b800000 */
[----:B------:R-:W1:Y:S01]  /*4180*/  LDCU UR31, c[0x0][0x370] ;  /* 0x00006e00ff1f77ac */ /* 0x000e620008000800 */
[----:B------:R-:W2:Y:S01]  /*4190*/  LDC.64 R16, c[0x0][0x348] ;  /* 0x0000d200ff107b82 */ /* 0x000ea20000000a00 */
[----:B------:R-:W-:Y:S02]  /*41a0*/  HFMA2 R13, -RZ, RZ, 0, 0 ;  /* 0x00000000ff0d7431 */ /* 0x000fe400000001ff */
[----:B------:R-:W-:Y:S01]  /*41b0*/  IMAD.MOV.U32 R15, RZ, RZ, 0x1 ;  /* 0x00000001ff0f7424 */ /* 0x000fe200078e00ff */
[----:B------:R-:W1:Y:S01]  /*41c0*/  LDCU.128 UR48, c[0x0][0xb10] ;  /* 0x00016200ff3077ac */ /* 0x000e620008000c00 */
[----:B------:R-:W-:Y:S01]  /*41d0*/  IMAD.MOV.U32 R14, RZ, RZ, RZ ;  /* 0x000000ffff0e7224 */ /* 0x000fe200078e00ff */
[----:B------:R-:W-:Y:S01]  /*41e0*/  MOV R7, 0x2000 ;  /* 0x0000200000077802 */ /* 0x000fe20000000f00 */
[----:B------:R-:W3:Y:S01]  /*41f0*/  LDCU UR30, c[0x0][0x374] ;  /* 0x00006e80ff1e77ac */ /* 0x000ee20008000800 */
[----:B------:R-:W4:Y:S01]  /*4200*/  LDC.64 R2, c[0x0][0x888] ;  /* 0x00022200ff027b82 */ /* 0x000f220000000a00 */
[----:B------:R-:W3:Y:S01]  /*4210*/  LDCU UR15, c[0x0][0xb0c] ;  /* 0x00016180ff0f77ac */ /* 0x000ee20008000800 */
[----:B------:R-:W2:Y:S06]  /*4220*/  LDCU UR40, c[0x0][0xb20] ;  /* 0x00016400ff2877ac */ /* 0x000eac0008000800 */
[----:B------:R-:W4:Y:S01]  /*4230*/  LDC.64 R4, c[0x0][0x890] ;  /* 0x00022400ff047b82 */ /* 0x000f220000000a00 */
[----:B------:R-:W2:Y:S01]  /*4240*/  LDCU UR4, c[0x0][0xb30] ;  /* 0x00016600ff0477ac */ /* 0x000ea20008000800 */
[----:B------:R-:W-:Y:S01]  /*4250*/  UMOV UR21, 0x400 ;  /* 0x0000040000157882 */ /* 0x000fe20000000000 */
[----:B-1----:R-:W-:-:S02]  /*4260*/  UIMAD.WIDE.U32 UR6, UR31, UR48, URZ ;  /* 0x000000301f0672a5 */ /* 0x002fc4000f8e00ff */
[----:B---3--:R-:W-:Y:S02]  /*4270*/  UIMAD.WIDE.U32 UR8, UR30, UR51, URZ ;  /* 0x000000331e0872a5 */ /* 0x008fe4000f8e00ff */
[----:B------:R-:W-:Y:S02]  /*4280*/  ULEA UR21, UR45, UR21, 0x18 ;  /* 0x000000152d157291 */ /* 0x000fe4000f8ec0ff */
[----:B------:R-:W-:Y:S02]  /*4290*/  UPLOP3.LUT UP3, UPT, UPT, UPT, UPT, 0x40, 0x4 ;  /* 0x000000000004789c */ /* 0x000fe40003f6e870 */
[----:B------:R-:W-:Y:S01]  /*42a0*/  UIADD3 UR37, UPT, UPT, UR21, 0x58, URZ ;  /* 0x0000005815257890 */ /* 0x000fe2000fffe0ff */
[----:B------:R-:W-:Y:S01]  /*42b0*/  UMOV UR6, UR7 ;  /* 0x0000000700067c82 */ /* 0x000fe20008000000 */
[----:B------:R-:W-:Y:S01]  /*42c0*/  UMOV UR38, UR9 ;  /* 0x0000000900267c82 */ /* 0x000fe20008000000 */
[----:B------:R-:W-:Y:S02]  /*42d0*/  UISETP.GE.AND UP0, UPT, UR42, 0x1, UPT ;  /* 0x000000012a00788c */ /* 0x000fe4000bf06270 */
[----:B------:R-:W-:Y:S01]  /*42e0*/  UISETP.NE.AND UP4, UPT, UR42, 0x1, UPT ;  /* 0x000000012a00788c */ /* 0x000fe2000bf85270 */
[----:B------:R-:W1:Y:S01]  /*42f0*/  LDCU.64 UR22, c[0x0][0xb28] ;  /* 0x00016500ff1677ac */ /* 0x000e620008000a00 */
[----:B------:R-:W-:-:S02]  /*4300*/  UISETP.NE.AND UP6, UPT, UR15, 0x1, UPT ;  /* 0x000000010f00788c */ /* 0x000fc4000bfc5270 */
[----:B------:R-:W-:Y:S02]  /*4310*/  UISETP.NE.AND UP5, UPT, UR50, 0x1, UPT ;  /* 0x000000013200788c */ /* 0x000fe4000bfa5270 */
[----:B------:R-:W-:Y:S02]  /*4320*/  UIADD3 UR33, UPT, UPT, UR21, 0x40, URZ ;  /* 0x0000004015217890 */ /* 0x000fe4000fffe0ff */
[----:B------:R-:W-:Y:S02]  /*4330*/  UIADD3 UR25, UPT, UPT, UR21, 0x48, URZ ;  /* 0x0000004815197890 */ /* 0x000fe4000fffe0ff */
[----:B------:R-:W-:Y:S02]  /*4340*/  UIADD3 UR17, UPT, UPT, UR21, 0x50, URZ ;  /* 0x0000005015117890 */ /* 0x000fe4000fffe0ff */
[----:B------:R-:W-:Y:S02]  /*4350*/  UPRMT UR37, UR45, 0x654, UR37 ;  /* 0x000006542d257896 */ /* 0x000fe40008000025 */
[----:B------:R-:W-:-:S02]  /*4360*/  USHF.R.U32.HI UR39, URZ, UR49, UR6 ;  /* 0x00000031ff277299 */ /* 0x000fc40008011606 */
[----:B--2---:R-:W-:Y:S02]  /*4370*/  USHF.R.U32.HI UR38, URZ, UR40, UR38 ;  /* 0x00000028ff267299 */ /* 0x004fe40008011626 */
[----:B------:R-:W-:-:S11]  /*4380*/  UISETP.NE.AND UP2, UPT, UR4, 0x1, UPT ;  /* 0x000000010400788c */ /* 0x000fd6000bf45270 */
.L_x_94:
[C---:B------:R-:W-:Y:S02]  /*4390*/  LEA R12, R14.reuse, UR21, 0x3 ;  /* 0x000000150e0c7c11 */ /* 0x040fe4000f8e18ff */
[----:B------:R-:W-:Y:S02]  /*43a0*/  SHF.L.U32 R9, R13, 0x1f, RZ ;  /* 0x0000001f0d097819 */ /* 0x000fe400000006ff */
[----:B------:R-:W-:Y:S02]  /*43b0*/  LEA R10, R14, UR21, 0x4 ;  /* 0x000000150e0a7c11 */ /* 0x000fe4000f8e20ff */
[----:B--2---:R-:W2:Y:S02]  /*43c0*/  SYNCS.PHASECHK.TRANS64.TRYWAIT P0, [R12+URZ+0x90], R9 ;  /* 0x000090090c0075a7 */ /* 0x004ea400080011ff */
[----:B--2---:R-:W-:Y:S05]  /*43d0*/  @!P0 BRA `(.L_x_84) ;  /* 0x0000007c00b88947 */ /* 0x004fea0003800000 */
.L_x_170:
[----:B--2---:R-:W2:Y:S01]  /*43e0*/  LDS.128 R8, [R10+0x100] ;  /* 0x000100000a087984 */ /* 0x004ea20000000c00 */
[----:B------:R-:W-:Y:S01]  /*43f0*/  UISETP.GE.AND UP0, UPT, UR42, 0x1, UPT ;  /* 0x000000012a00788c */ /* 0x000fe2000bf06270 */
[----:B------:R-:W-:Y:S01]  /*4400*/  @!PT LDS RZ, [RZ] ;  /* 0x00000000fffff984 */ /* 0x000fe20000000800 */
[----:B------:R-:W-:Y:S01]  /*4410*/  @!PT LDS RZ, [RZ] ;  /* 0x00000000fffff984 */ /* 0x000fe20000000800 */
[----:B------:R-:W-:Y:S01]  /*4420*/  @!PT LDS RZ, [RZ] ;  /* 0x00000000fffff984 */ /* 0x000fe20000000800 */
[----:B------:R-:W-:Y:S01]  /*4430*/  @!PT LDS RZ, [RZ] ;  /* 0x00000000fffff984 */ /* 0x000fe20000000800 */
[----:B------:R3:W-:Y:S06]  /*4440*/  MEMBAR.ALL.CTA ;  /* 0x0000000000007992 */ /* 0x0007ec0000008000 */
[----:B---3--:R-:W3:Y:S01]  /*4450*/  FENCE.VIEW.ASYNC.S ;  /* 0x00000000000073c6 */ /* 0x008ee20000000000 */
[----:B--2---:R-:W-:Y:S11]  /*4460*/  LOP3.LUT P0, RZ, R10, 0x1, RZ, 0xc0, !PT ;  /* 0x000000010aff7812 */ /* 0x004ff6000780c0ff */
[----:B------:R-:W-:Y:S02]  /*4470*/  @!UPT UIADD3 URZ, UPT, UPT, URZ, URZ, URZ ;  /* 0x000000fffffff290 */ /* 0x000fe4000fffe0ff */
[----:B---3--:R-:W-:Y:S01]  /*4480*/  VOTEU.ANY UP1, P0 ;  /* 0x0000000000ff7886 */ /* 0x008fe20000020100 */
[----:B------:R-:W-:Y:S11]  /*4490*/  PLOP3.LUT P0, PT, PT, PT, UP1, 0x80, 0x8 ;  /* 0x000000000008781c */ /* 0x000ff60003f0f018 */
[----:B------:R-:W-:Y:S02]  /*44a0*/  @!UPT UIADD3 URZ, UPT, UPT, URZ, URZ, URZ ;  /* 0x000000fffffff290 */ /* 0x000fe4000fffe0ff */
[----:B------:R-:W-:Y:S02]  /*44b0*/  @P0 SHF.R.U32.HI R0, RZ, 0x10, R9 ;  /* 0x00000010ff000819 */ /* 0x000fe40000011609 */
[----:B------:R-:W-:Y:S02]  /*44c0*/  @P0 MOV R6, R8 ;  /* 0x0000000800060202 */ /* 0x000fe40000000f00 */
[----:B------:R-:W-:Y:S01]  /*44d0*/  @P0 R2UR UR4, R0 ;  /* 0x00000000000402ca */ /* 0x000fe200000e0000 */
[----:B------:R-:W-:Y:S01]  /*44e0*/  VIADD R0, R12, 0xa0 ;  /* 0x000000a00c007836 */ /* 0x000fe20000000000 */
[----:B------:R-:W-:Y:S02]  /*44f0*/  @P0 LOP3.LUT R8, R9, 0xffff, RZ, 0xc0, !PT ;  /* 0x0000ffff09080812 */ /* 0x000fe400078ec0ff */
[----:B------:R-:W-:Y:S02]  /*4500*/  @P0 R2UR UR6, R6 ;  /* 0x00000000060602ca */ /* 0x000fe400000e0000 */
[----:B------:R-:W-:Y:S02]  /*4510*/  PRMT R0, RZ, 0x654, R0 ;  /* 0x00000654ff007816 */ /* 0x000fe40000000000 */
[----:B------:R-:W-:Y:S02]  /*4520*/  @P0 R2UR UR5, R8 ;  /* 0x00000000080502ca */ /* 0x000fe400000e0000 */
[----:B------:R2:W-:Y:S03]  /*4530*/  SYNCS.ARRIVE.TRANS64.RED.A1T0 RZ, [R0+URZ], RZ ;  /* 0x000000ff00ff79a7 */ /* 0x0005e600081004ff */
[----:B------:R-:W-:Y:S04]  /*4540*/  @UP1 UMOV UR29, UR4 ;  /* 0x00000004001d1c82 */ /* 0x000fe80008000000 */
[----:B------:R-:W-:Y:S04]  /*4550*/  @UP1 UMOV UR14, UR6 ;  /* 0x00000006000e1c82 */ /* 0x000fe80008000000 */
[----:B------:R-:W-:Y:S01]  /*4560*/  @UP1 UMOV UR13, UR5 ;  /* 0x00000005000d1c82 */ /* 0x000fe20008000000 */
[----:B------:R-:W-:Y:S05]  /*4570*/  BRA.U !UP0, `(.L_x_85) ;  /* 0x0000000108a47547 */ /* 0x000fea000b800000 */
[----:B------:R-:W-:Y:S02]  /*4580*/  UIMAD.WIDE.U32 UR18, UR13, UR51, URZ ;  /* 0x000000330d1272a5 */ /* 0x000fe4000f8e00ff */
[----:B------:R-:W-:Y:S02]  /*4590*/  UIMAD.WIDE.U32 UR26, UR14, UR48, URZ ;  /* 0x000000300e1a72a5 */ /* 0x000fe4000f8e00ff */
[----:B------:R-:W-:Y:S02]  /*45a0*/  USEL UR4, UR30, UR38, !UP5 ;  /* 0x000000261e047287 */ /* 0x000fe4000e800000 */
[----:B------:R-:W-:Y:S02]  /*45b0*/  USEL UR7, UR31, UR39, !UP6 ;  /* 0x000000271f077287 */ /* 0x000fe4000f000000 */
[----:B-1----:R-:W-:Y:S02]  /*45c0*/  UIMAD.WIDE.U32 UR8, UR4, UR22, URZ ;  /* 0x00000016040872a5 */ /* 0x002fe4000f8e00ff */
[----:B------:R-:W-:Y:S01]  /*45d0*/  UIMAD.WIDE.U32 UR10, UR7, UR22, URZ ;  /* 0x00000016070a72a5 */ /* 0x000fe2000f8e00ff */
[----:B------:R-:W-:Y:S02]  /*45e0*/  UMOV UR5, UR19 ;  /* 0x0000001300057c82 */ /* 0x000fe40008000000 */
[----:B------:R-:W-:Y:S03]  /*45f0*/  USHF.R.U32.HI UR6, URZ, UR40, UR5 ;  /* 0x00000028ff067299 */ /* 0x000fe60008011605 */
[----:B------:R-:W-:Y:S01]  /*4600*/  UMOV UR5, UR27 ;  /* 0x0000001b00057c82 */ /* 0x000fe20008000000 */
[----:B------:R-:W-:Y:S02]  /*4610*/  USEL UR6, UR13, UR6, !UP5 ;  /* 0x000000060d067287 */ /* 0x000fe4000e800000 */
[----:B------:R-:W-:Y:S03]  /*4620*/  USHF.R.U32.HI UR12, URZ, UR49, UR5 ;  /* 0x00000031ff0c7299 */ /* 0x000fe60008011605 */
[----:B------:R-:W-:Y:S02]  /*4630*/  UMOV UR5, UR9 ;  /* 0x0000000900057c82 */ /* 0x000fe40008000000 */
[----:B------:R-:W-:Y:S03]  /*4640*/  @UP4 USHF.R.U32.HI UR4, URZ, UR23, UR5 ;  /* 0x00000017ff044299 */ /* 0x000fe60008011605 */
[----:B------:R-:W-:Y:S01]  /*4650*/  UMOV UR5, UR11 ;  /* 0x0000000b00057c82 */ /* 0x000fe20008000000 */
[----:B------:R-:W-:Y:S02]  /*4660*/  UIMAD UR4, UR42, UR4, URZ ;  /* 0x000000042a0472a4 */ /* 0x000fe4000f8e02ff */
[----:B------:R-:W-:Y:S02]  /*4670*/  @UP4 USHF.R.U32.HI UR7, URZ, UR23, UR5 ;  /* 0x00000017ff074299 */ /* 0x000fe40008011605 */
[----:B------:R-:W-:Y:S02]  /*4680*/  UIMAD.WIDE.U32 UR10, UR6, UR22, URZ ;  /* 0x00000016060a72a5 */ /* 0x000fe4000f8e00ff */
[----:B------:R-:W-:Y:S02]  /*4690*/  USEL UR5, UR14, UR12, !UP6 ;  /* 0x0000000c0e057287 */ /* 0x000fe4000f000000 */
[----:B------:R-:W-:Y:S02]  /*46a0*/  UIMAD UR8, UR42, UR7, URZ ;  /* 0x000000072a0872a4 */ /* 0x000fe4000f8e02ff */
[----:B------:R-:W-:Y:S03]  /*46b0*/  UISETP.GE.AND UP0, UPT, UR6, UR4, UPT ;  /* 0x000000040600728c */ /* 0x000fe6000bf06270 */
[----:B------:R-:W-:Y:S01]  /*46c0*/  UMOV UR4, UR11 ;  /* 0x0000000b00047c82 */ /* 0x000fe20008000000 */
[----:B------:R-:W-:Y:S02]  /*46d0*/  UISETP.GE.OR UP0, UPT, UR5, UR8, UP0 ;  /* 0x000000080500728c */ /* 0x000fe40008706670 */
[----:B------:R-:W-:Y:S02]  /*46e0*/  USHF.R.U32.HI UR4, URZ, UR23, UR4 ;  /* 0x00000017ff047299 */ /* 0x000fe40008011604 */
[----:B------:R-:W-:Y:S02]  /*46f0*/  UIMAD.WIDE.U32 UR8, UR5, UR22, URZ ;  /* 0x00000016050872a5 */ /* 0x000fe4000f8e00ff */
[----:B------:R-:W-:Y:S04]  /*4700*/  USEL UR10, UR6, UR4, !UP4 ;  /* 0x00000004060a7287 */ /* 0x000fe8000e000000 */
[----:B------:R-:W-:Y:S01]  /*4710*/  UIADD3 UR11, UPT, UPT, -UR10, URZ, URZ ;  /* 0x000000ff0a0b7290 */ /* 0x000fe2000fffe1ff */
[----:B------:R-:W-:Y:S02]  /*4720*/  @!UP0 UMOV UR4, UR9 ;  /* 0x0000000900048c82 */ /* 0x000fe40008000000 */
[----:B------:R-:W-:Y:S02]  /*4730*/  @!UP0 USHF.R.U32.HI UR4, URZ, UR23, UR4 ;  /* 0x00000017ff048299 */ /* 0x000fe40008011604 */
[----:B------:R-:W-:Y:S02]  /*4740*/  UIMAD UR8, UR42, UR11, UR6 ;  /* 0x0000000b2a0872a4 */ /* 0x000fe4000f8e0206 */
[----:B------:R-:W-:Y:S04]  /*4750*/  @!UP0 USEL UR4, UR5, UR4, !UP4 ;  /* 0x0000000405048287 */ /* 0x000fe8000e000000 */
[----:B------:R-:W-:Y:S02]  /*4760*/  @!UP0 UIMAD UR8, UR7, UR8, UR4 ;  /* 0x00000008070882a4 */ /* 0x000fe4000f8e0204 */
[----:B------:R-:W-:Y:S02]  /*4770*/  @!UP0 UIADD3 UR9, UPT, UPT, UR10, -UR4, URZ ;  /* 0x800000040a098290 */ /* 0x000fe4000fffe0ff */
[----:B------:R-:W-:Y:S02]  /*4780*/  UIADD3 UR4, UPT, UPT, -UR5, URZ, URZ ;  /* 0x000000ff05047290 */ /* 0x000fe4000fffe1ff */
[----:B------:R-:W-:Y:S02]  /*4790*/  UIADD3 UR7, UPT, UPT, -UR6, URZ, URZ ;  /* 0x000000ff06077290 */ /* 0x000fe4000fffe1ff */
[----:B------:R-:W-:Y:S02]  /*47a0*/  @!UP0 UIMAD UR6, UR9, UR42, UR5 ;  /* 0x0000002a090682a4 */ /* 0x000fe4000f8e0205 */
[----:B------:R-:W-:Y:S02]  /*47b0*/  UIMAD UR14, UR15, UR4, UR14 ;  /* 0x000000040f0e72a4 */ /* 0x000fe4000f8e020e */
[----:B------:R-:W-:Y:S01]  /*47c0*/  UIMAD UR13, UR50, UR7, UR13 ;  /* 0x00000007320d72a4 */ /* 0x000fe2000f8e020d */
[----:B------:R-:W-:Y:S02]  /*47d0*/  @!UP0 UMOV UR5, UR8 ;  /* 0x0000000800058c82 */ /* 0x000fe40008000000 */
[----:B------:R-:W-:Y:S02]  /*47e0*/  UIMAD UR14, UR5, UR15, UR14 ;  /* 0x0000000f050e72a4 */ /* 0x000fe4000f8e020e */
[----:B------:R-:W-:Y:S11]  /*47f0*/  UIMAD UR13, UR6, UR50, UR13 ;  /* 0x00000032060d72a4 */ /* 0x000ff6000f8e020d */
[----:B------:R-:W-:Y:S01]  /*4800*/  @!UPT UIADD3 URZ, UPT, UPT, URZ, URZ, URZ ;  /* 0x000000fffffff290 */ /* 0x000fe2000fffe0ff */
.L_x_85:
[----:B------:R-:W3:Y:S01]  /*4810*/  @!UP2 LDCU.128 UR8, c[0x0][0xb10] ;  /* 0x00016200ff08a7ac */ /* 0x000ee20008000c00 */
[C---:B----4-:R-:W-:Y:S02]  /*4820*/  ISETP.NE.U32.AND P1, PT, R4.reuse, RZ, PT ;  /* 0x000000ff0400720c */ /* 0x050fe40003f25070 */
[----:B------:R-:W-:Y:S02]  /*4830*/  ISETP.NE.U32.AND P0, PT, R4, RZ, PT ;  /* 0x000000ff0400720c */ /* 0x000fe40003f05070 */
[C---:B------:R-:W-:Y:S02]  /*4840*/  ISETP.NE.AND.EX P1, PT, R5.reuse, RZ, PT, P1 ;  /* 0x000000ff0500720c */ /* 0x040fe40003f25310 */
[----:B------:R-:W-:Y:S01]  /*4850*/  ISETP.NE.AND.EX P0, PT, R5, RZ, PT, P0 ;  /* 0x000000ff0500720c */ /* 0x000fe20003f05300 */
[----:B------:R-:W4:Y:S01]  /*4860*/  @!UP2 LDCU UR5, c[0x0][0xb0c] ;  /* 0x00016180ff05a7ac */ /* 0x000f220008000800 */
[----:B------:R-:W-:Y:S01]  /*4870*/  SHF.L.U32 R9, R15, 0x1f, RZ ;  /* 0x0000001f0f097819 */ /* 0x000fe200000006ff */
[----:B------:R-:W-:Y:S02]  /*4880*/  USHF.L.U32 UR35, UR16, 0x7, URZ ;  /* 0x0000000710237899 */ /* 0x000fe400080006ff */
[----:B------:R-:W-:Y:S02]  /*4890*/  USHF.L.U32 UR34, UR20, 0x8, URZ ;  /* 0x0000000814227899 */ /* 0x000fe400080006ff */
[----:B---3--:R-:W-:Y:S07]  /*48a0*/  UIMAD.WIDE.U32 UR6, UR14, UR8, URZ ;  /* 0x000000080e0672a5 */ /* 0x008fee000f8e00ff */
[----:B------:R-:W-:Y:S01]  /*48b0*/  @!UP2 UMOV UR4, UR7 ;  /* 0x000000070004ac82 */ /* 0x000fe20008000000 */
[----:B----4-:R-:W-:Y:S02]  /*48c0*/  @!UP2 UISETP.NE.AND UP0, UPT, UR5, 0x1, UPT ;  /* 0x000000010500a88c */ /* 0x010fe4000bf05270 */
[----:B------:R-:W-:Y:S02]  /*48d0*/  @!UP2 USHF.R.U32.HI UR4, URZ, UR9, UR4 ;  /* 0x00000009ff04a299 */ /* 0x000fe40008011604 */
[----:B------:R-:W-:Y:S02]  /*48e0*/  UIMAD.WIDE.U32 UR6, UR13, UR11, URZ ;  /* 0x0000000b0d0672a5 */ /* 0x000fe4000f8e00ff */
[----:B------:R-:W-:Y:S02]  /*48f0*/  @!UP2 USEL UR8, UR14, UR4, !UP0 ;  /* 0x000000040e08a287 */ /* 0x000fe4000c000000 */
[----:B------:R-:W-:Y:S03]  /*4900*/  @!UP2 UISETP.NE.AND UP0, UPT, UR10, 0x1, UPT ;  /* 0x000000010a00a88c */ /* 0x000fe6000bf05270 */
[----:B------:R-:W-:Y:S02]  /*4910*/  @!UP2 UMOV UR6, UR7 ;  /* 0x000000070006ac82 */ /* 0x000fe40008000000 */
[----:B------:R-:W3:Y:S02]  /*4920*/  @!UP2 LDCU UR4, c[0x0][0xb20] ;  /* 0x00016400ff04a7ac */ /* 0x000ee40008000800 */
[----:B---3--:R-:W-:Y:S04]  /*4930*/  @!UP2 USHF.R.U32.HI UR6, URZ, UR4, UR6 ;  /* 0x00000004ff06a299 */ /* 0x008fe80008011606 */
[----:B------:R-:W-:Y:S04]  /*4940*/  @!UP2 USEL UR6, UR13, UR6, !UP0 ;  /* 0x000000060d06a287 */ /* 0x000fe8000c000000 */
[----:B------:R-:W-:Y:S02]  /*4950*/  @!UP2 UIADD3 UR4, UPT, UPT, -UR8, UR6, URZ ;  /* 0x000000060804a290 */ /* 0x000fe4000fffe1ff */
[----:B------:R-:W-:Y:S02]  /*4960*/  @!UP2 UIADD3 UR6, UPT, UPT, UR8, -UR6, URZ ;  /* 0x800000060806a290 */ /* 0x000fe4000fffe0ff */
[----:B------:R-:W-:Y:S02]  /*4970*/  @!UP2 UIMAD UR14, UR4, UR5, UR14 ;  /* 0x00000005040ea2a4 */ /* 0x000fe4000f8e020e */
[----:B------:R-:W-:Y:S01]  /*4980*/  @!UP2 UIMAD UR13, UR6, UR10, UR13 ;  /* 0x0000000a060da2a4 */ /* 0x000fe2000f8e020d */
[----:B------:R-:W-:Y:S11]  /*4990*/  BRA.U UP3, `(.L_x_86) ;  /* 0x0000000103107547 */ /* 0x000ff6000b800000 */
[----:B--2---:R-:W-:Y:S04]  /*49a0*/  MOV R0, UR41 ;  /* 0x0000002900007c02 */ /* 0x004fe80008000f00 */
[----:B------:R-:W-:Y:S04]  /*49b0*/  SHF.L.U32 R11, R0, 0x1f, RZ ;  /* 0x0000001f000b7819 */ /* 0x000fe800000006ff */
[----:B------:R-:W2:Y:S02]  /*49c0*/  SYNCS.PHASECHK.TRANS64.TRYWAIT P2, [UR21+0x88], R11 ;  /* 0x0000880bff0075a7 */ /* 0x000ea40008041115 */
[----:B--2---:R-:W-:Y:S05]  /*49d0*/  @!P2 BRA `(.L_x_87) ;  /* 0x00000078004ca947 */ /* 0x004fea0003800000 */
.L_x_86:
[----:B------:R-:W-:Y:S05]  /*49e0*/  @!P1 BRA `(.L_x_88) ;  /* 0x0000000000309947 */ /* 0x000fea0003800000 */
[----:B------:R-:W-:Y:S01]  /*49f0*/  ISETP.NE.U32.AND P1, PT, R2, RZ, PT ;  /* 0x000000ff0200720c */ /* 0x000fe20003f25070 */
[----:B------:R-:W3:Y:S01]  /*4a00*/  LDCU.64 UR4, c[0x0][0x358] ;  /* 0x00006b00ff0477ac */ /* 0x000ee20008000a00 */
[----:B------:R-:W-:Y:S02]  /*4a10*/  IMAD.MOV.U32 R158, RZ, RZ, 0x1 ;  /* 0x00000001ff9e7424 */ /* 0x000fe400078e00ff */
[----:B------:R-:W-:Y:S11]  /*4a20*/  ISETP.NE.AND.EX P1, PT, R3, RZ, PT, P1 ;  /* 0x000000ff0300720c */ /* 0x000ff60003f25310 */
[----:B------:R-:W-:Y:S02]  /*4a30*/  @!UPT UIADD3 URZ, UPT, UPT, URZ, URZ, URZ ;  /* 0x000000fffffff290 */ /* 0x000fe4000fffe0ff */
[----:B--2---:R-:W2:Y:S01]  /*4a40*/  @P1 LDC.64 R10, c[0x0][0x888] ;  /* 0x00022200ff0a1b82 */ /* 0x004ea20000000a00 */
[----:B------:R-:W-:Y:S04]  /*4a50*/  @P1 IMAD R0, R4, UR36, RZ ;  /* 0x0000002404001c24 */ /* 0x000fe8000f8e02ff */
[----:B--2---:R-:W-:Y:S04]  /*4a60*/  @P1 IMAD.WIDE R10, R0, 0x4, R10 ;  /* 0x00000004000a1825 */ /* 0x004fe800078e020a */
[----:B------:R-:W-:Y:S01]  /*4a70*/  HFMA2 R0, -RZ, RZ, 0, 5.9604644775390625e-08 ;  /* 0x00000001ff007431 */ /* 0x000fe200000001ff */
[----:B---3-5:R3:W5:Y:S04]  /*4a80*/  @P1 LDG.E R73, desc[UR4][R10.64] ;  /* 0x000000040a491981 */ /* 0x028768000c1e1900 */
[----:B------:R-:W-:Y:S01]  /*4a90*/  @!P1 PRMT R158, R0, 0x7610, R158 ;  /* 0x00007610009e9816 */ /* 0x000fe2000000009e */
[----:B---3--:R-:W4:Y:S06]  /*4aa0*/  @!P1 LDC R73, c[0x0][0x880] ;  /* 0x00022000ff499b82 */ /* 0x008f2c0000000800 */
.L_x_88:
[----:B----45:R-:W-:Y:S01]  /*4ab0*/  @!P0 FSETP.EQ.AND P1, PT, R73, RZ, PT ;  /* 0x000000ff4900820b */ /* 0x030fe20003f22000 */
[----:B------:R-:W-:Y:S01]  /*4ac0*/  @!UPT UIADD3 URZ, UPT, UPT, URZ, URZ, URZ ;  /* 0x000000fffffff290 */ /* 0x000fe2000fffe0ff */
[----:B------:R-:W-:Y:S11]  /*4ad0*/  @!P0 BRA `(.L_x_89) ;  /* 0x0000000000188947 */ /* 0x000ff60003800000 */
[----:B------:R-:W-:Y:S02]  /*4ae0*/  LOP3.LUT P0, RZ, R158, 0xff, RZ, 0xc0, !PT ;  /* 0x000000ff9eff7812 */ /* 0x000fe4000780c0ff */
[----:B------:R-:W-:Y:S04]  /*4af0*/  ISETP.NE.U32.AND P1, PT, R2, RZ, PT ;  /* 0x000000ff0200720c */ /* 0x000fe80003f25070 */
[----:B------:R-:W-:Y:S04]  /*4b00*/  ISETP.NE.AND.EX P1, PT, R3, RZ, PT, P1 ;  /* 0x000000ff0300720c */ /* 0x000fe80003f25310 */
[----:B------:R-:W-:Y:S03]  /*4b10*/  PLOP3.LUT P1, PT, P1, PT, PT, 0x8, 0x80 ;  /* 0x000000000080781c */ /* 0x000fe60000f2e170 */
[----:B------:R-:W-:Y:S11]  /*4b20*/  @P0 FSETP.EQ.AND P1, PT, R73, RZ, PT ;  /* 0x000000ff4900020b */ /* 0x000ff60003f22000 */
[----:B------:R-:W-:Y:S02]  /*4b30*/  @!UPT UIADD3 URZ, UPT, UPT, URZ, URZ, URZ ;  /* 0x000000fffffff290 */ /* 0x000fe4000fffe0ff */
.L_x_89:
[----:B------:R-:W3:Y:S01]  /*4b40*/  SYNCS.PHASECHK.TRANS64.TRYWAIT P2, [UR21+0x60], R9 ;  /* 0x00006009ff0075a7 */ /* 0x000ee20008041115 */
[----:B------:R-:W-:Y:S04]  /*4b50*/  ELECT P0, URZ, PT ;  /* 0x0000000000ff782f */ /* 0x000fe80003800000 */
[----:B------:R-:W-:Y:S11]  /*4b60*/  PLOP3.LUT P1, PT, P1, P0, PT, 0xf2, 0x2f ;  /* 0x00000000002f781c */ /* 0x000ff60000f21e72 */
[----:B------:R-:W-:Y:S02]  /*4b70*/  @!UPT UIADD3 URZ, UPT, UPT, URZ, URZ, URZ ;  /* 0x000000fffffff290 */ /* 0x000fe4000fffe0ff */
[----:B------:R-:W-:Y:S05]  /*4b80*/  @!P1 IADD3 R8, P0, PT, R16, 0x580, RZ ;  /* 0x0000058010089810 */ /* 0x000fea0007f1e0ff */
[----:B------:R-:W-:Y:S01]  /*4b90*/  @!P1 IMAD.X R6, RZ, RZ, R17, P0 ;  /* 0x000000ffff069224 */ /* 0x000fe200000e0611 */
[----:B---3--:R-:W-:Y:S07]  /*4ba0*/  @!P2 BRA `(.L_x_90) ;  /* 0x0000007400f0a947 */ /* 0x008fee0003800000 */
.L_x_173:
[----:B------:R-:W-:Y:S01]  /*4bb0*/  @!P1 R2UR UR5, R8 ;  /* 0x00000000080592ca */ /* 0x000fe200000e0000 */
[----:B------:R-:W-:Y:S01]  /*4bc0*/  VOTEU.ALL UP0, P1 ;  /* 0x0000000000ff7886 */ /* 0x000fe20000800000 */
[----:B------:R-:W-:Y:S01]  /*4bd0*/  @!P1 R2UR UR4, R6 ;  /* 0x00000000060492ca */ /* 0x000fe200000e0000 */
[----:B--2---:R-:W-:Y:S01]  /*4be0*/  @!P1 IMAD.MOV.U32 R0, RZ, RZ, 0x2000 ;  /* 0x00002000ff009424 */ /* 0x004fe200078e00ff */
[----:B------:R-:W-:Y:S01]  /*4bf0*/  UMOV UR8, 0x0 ;  /* 0x0000000000087882 */ /* 0x000fe20000000000 */
[----:B------:R-:W-:Y:S01]  /*4c00*/  UMOV UR9, 0x10000000 ;  /* 0x1000000000097882 */ /* 0x000fe20000000000 */
[----:B------:R-:W-:Y:S01]  /*4c10*/  @!UP0 UIADD3 UR32, UPT, UPT, UR21, 0x200, URZ ;  /* 0x0000020015208890 */ /* 0x000fe2000fffe0ff */
[----:B------:R-:W-:Y:S01]  /*4c20*/  @!P1 IADD3 R8, P0, PT, R16, 0x580, RZ ;  /* 0x0000058010089810 */ /* 0x000fe20007f1e0ff */
[----:B------:R-:W-:Y:S01]  /*4c30*/  VOTEU.ALL UP0, P1 ;  /* 0x0000000000ff7886 */ /* 0x000fe20000800000 */
[----:B------:R-:W-:Y:S03]  /*4c40*/  UPRMT UR6, UR45, 0x654, UR33 ;  /* 0x000006542d067896 */ /* 0x000fe60008000021 */
[----:B------:R-:W-:Y:S02]  /*4c50*/  @!P1 IMAD.X R6, RZ, RZ, R17, P0 ;  /* 0x000000ffff069224 */ /* 0x000fe400000e0611 */
[----:B------:R-:W-:Y:S02]  /*4c60*/  IMAD.U32 R10, RZ, RZ, UR5 ;  /* 0x00000005ff0a7e24 */ /* 0x000fe4000f8e00ff */
[----:B------:R-:W-:Y:S03]  /*4c70*/  IMAD.U32 R11, RZ, RZ, UR4 ;  /* 0x00000004ff0b7e24 */ /* 0x000fe6000f8e00ff */
[----:B------:R-:W-:Y:S02]  /*4c80*/  @!P1 R2UR UR4, R10 ;  /* 0x000000000a0492ca */ /* 0x000fe400000e0000 */
[----:B------:R-:W-:Y:S11]  /*4c90*/  @!P1 R2UR UR5, R11 ;  /* 0x000000000b0592ca */ /* 0x000ff600000e0000 */
[----:B------:R-:W-:Y:S02]  /*4ca0*/  @!UPT UIADD3 URZ, UPT, UPT, URZ, URZ, URZ ;  /* 0x000000fffffff290 */ /* 0x000fe4000fffe0ff */
[----:B------:R2:W-:Y:S01]  /*4cb0*/  @!UP0 UTMALDG.3D [UR32], [UR4], desc[UR8] ;  /* 0x00000820040085b4 */ /* 0x0005e20008011000 */
[----:B------:R2:W-:Y:S01]  /*4cc0*/  @!P1 SYNCS.ARRIVE.TRANS64.RED.A0TR RZ, [UR21+0x40], R0 ;  /* 0x00004000ffff99a7 */ /* 0x0005e20008300415 */
[----:B------:R-:W-:Y:S01]  /*4cd0*/  SYNCS.ARRIVE.TRANS64.RED.A1T0 RZ, [UR6], RZ ;  /* 0x000000ffffff79a7 */ /* 0x000fe20008100406 */
[----:B------:R-:W3:Y:S02]  /*4ce0*/  SYNCS.PHASECHK.TRANS64.TRYWAIT P2, [UR21+0x68], R9 ;  /* 0x00006809ff0075a7 */ /* 0x000ee40008041115 */
[----:B--23--:R-:W-:Y:S05]  /*4cf0*/  @!P2 BRA `(.L_x_91) ;  /* 0x0000007400b4a947 */ /* 0x00cfea0003800000 */
.L_x_175:
        /* <DEDUP_REMOVED lines=8> */
[----:B------:R-:W-:Y:S01]  /*4d80*/  @!UP0 UIADD3 UR24, UPT, UPT, UR21, 0x2200, URZ ;  /* 0x0000220015188890 */ /* 0x000fe2000fffe0ff */
[----:B------:R-:W-:Y:S01]  /*4d90*/  VOTEU.ALL UP0, P1 ;  /* 0x0000000000ff7886 */ /* 0x000fe20000800000 */
[----:B------:R-:W-:Y:S01]  /*4da0*/  UMOV UR27, UR35 ;  /* 0x00000023001b7c82 */ /* 0x000fe20008000000 */
[----:B------:R-:W-:Y:S02]  /*4db0*/  UMOV UR28, UR36 ;  /* 0x00000024001c7c82 */ /* 0x000fe40008000000 */
[----:B------:R-:W-:Y:S01]  /*4dc0*/  IMAD.U32 R10, RZ, RZ, UR5 ;  /* 0x00000005ff0a7e24 */ /* 0x000fe2000f8e00ff */
[----:B------:R-:W-:Y:S01]  /*4dd0*/  UPRMT UR6, UR45, 0x654, UR25 ;  /* 0x000006542d067896 */ /* 0x000fe20008000019 */
[----:B------:R-:W-:Y:S02]  /*4de0*/  IMAD.U32 R11, RZ, RZ, UR4 ;  /* 0x00000004ff0b7e24 */ /* 0x000fe4000f8e00ff */
[----:B------:R-:W-:Y:S01]  /*4df0*/  @!P1 IMAD.X R6, RZ, RZ, R17, P0 ;  /* 0x000000ffff069224 */ /* 0x000fe200000e0611 */
        /* <DEDUP_REMOVED lines=8> */
.L_x_177:
[----:B------:R-:W-:Y:S01]  /*4e80*/  @!P1 R2UR UR5, R8 ;  /* 0x00000000080592ca */ /* 0x000fe200000e0000 */
[----:B------:R-:W-:Y:S01]  /*4e90*/  VOTEU.ALL UP0, P1 ;  /* 0x0000000000ff7886 */ /* 0x000fe20000800000 */
[----:B------:R-:W-:Y:S01]  /*4ea0*/  @!P1 R2UR UR4, R6 ;  /* 0x00000000060492ca */ /* 0x000fe200000e0000 */
[----:B--2---:R-:W-:Y:S01]  /*4eb0*/  @!P1 IMAD.MOV.U32 R0, RZ, RZ, 0x2000 ;  /* 0x00002000ff009424 */ /* 0x004fe200078e00ff */
[----:B------:R-:W-:Y:S01]  /*4ec0*/  UMOV UR8, 0x0 ;  /* 0x0000000000087882 */ /* 0x000fe20000000000 */
[----:B------:R-:W-:Y:S01]  /*4ed0*/  UMOV UR9, 0x10000000 ;  /* 0x1000000000097882 */ /* 0x000fe20000000000 */
[----:B------:R-:W-:Y:S01]  /*4ee0*/  @!UP0 UIADD3 UR18, UPT, UPT, UR34, 0x80, URZ ;  /* 0x0000008022128890 */ /* 0x000fe2000fffe0ff */
[----:B------:R-:W-:Y:S01]  /*4ef0*/  VIADD R14, R14, 0x1 ;  /* 0x000000010e0e7836 */ /* 0x000fe20000000000 */
[----:B------:R-:W-:Y:S01]  /*4f00*/  @!UP0 UIADD3 UR16, UPT, UPT, UR21, 0x4200, URZ ;  /* 0x0000420015108890 */ /* 0x000fe2000fffe0ff */
[----:B------:R-:W-:Y:S01]  /*4f10*/  VOTEU.ALL UP0, P1 ;  /* 0x0000000000ff7886 */ /* 0x000fe20000800000 */
[----:B------:R-:W-:Y:S01]  /*4f20*/  UMOV UR19, UR35 ;  /* 0x0000002300137c82 */ /* 0x000fe20008000000 */
[----:B------:R-:W-:Y:S02]  /*4f30*/  UMOV UR20, UR36 ;  /* 0x0000002400147c82 */ /* 0x000fe40008000000 */
[----:B------:R-:W-:Y:S01]  /*4f40*/  IMAD.U32 R10, RZ, RZ, UR5 ;  /* 0x00000005ff0a7e24 */ /* 0x000fe2000f8e00ff */
[----:B------:R-:W-:Y:S01]  /*4f50*/  UPRMT UR6, UR45, 0x654, UR17 ;  /* 0x000006542d067896 */ /* 0x000fe20008000011 */
        /* <DEDUP_REMOVED lines=9> */
.L_x_179:
[----:B------:R-:W-:Y:S01]  /*4ff0*/  @!P1 IADD3 R6, P0, PT, R16, 0x580, RZ ;  /* 0x0000058010069810 */ /* 0x000fe20007f1e0ff */
[----:B------:R-:W-:Y:S01]  /*5000*/  VOTEU.ALL UP0, P1 ;  /* 0x0000000000ff7886 */ /* 0x000fe20000800000 */
[----:B------:R-:W-:Y:S01]  /*5010*/  UMOV UR6, 0x0 ;  /* 0x0000000000067882 */ /* 0x000fe20000000000 */
[----:B------:R-:W-:Y:S01]  /*5020*/  UMOV UR7, 0x10000000 ;  /* 0x1000000000077882 */ /* 0x000fe20000000000 */
[----:B------:R-:W-:Y:S01]  /*5030*/  @!P1 R2UR UR5, R6 ;  /* 0x00000000060592ca */ /* 0x000fe200000e0000 */
[----:B--2---:R-:W-:Y:S01]  /*5040*/  @!P1 IMAD.X R0, RZ, RZ, R17, P0 ;  /* 0x000000ffff009224 */ /* 0x004fe200000e0611 */
[----:B------:R-:W-:Y:S01]  /*5050*/  @!UP0 UIADD3 UR10, UPT, UPT, UR34, 0xc0, URZ ;  /* 0x000000c0220a8890 */ /* 0x000fe2000fffe0ff */
[----:B------:R-:W-:Y:S01]  /*5060*/  R2UR UR18, R160 ;  /* 0x00000000a01272ca */ /* 0x000fe200000e0000 */
[----:B------:R-:W-:Y:S01]  /*5070*/  @!UP0 UIADD3 UR8, UPT, UPT, UR21, 0x6200, URZ ;  /* 0x0000620015088890 */ /* 0x000fe2000fffe0ff */
[----:B------:R-:W-:Y:S01]  /*5080*/  R2UR UR16, R161 ;  /* 0x00000000a11072ca */ /* 0x000fe200000e0000 */
[----:B------:R-:W-:Y:S01]  /*5090*/  @!UP0 UIADD3 UR9, UPT, UPT, UR21, 0x58, URZ ;  /* 0x0000005815098890 */ /* 0x000fe2000fffe0ff */
[----:B------:R-:W-:Y:S01]  /*50a0*/  @!P1 R2UR UR4, R0 ;  /* 0x00000000000492ca */ /* 0x000fe200000e0000 */
[----:B------:R-:W-:Y:S01]  /*50b0*/  VOTEU.ALL UP0, P1 ;  /* 0x0000000000ff7886 */ /* 0x000fe20000800000 */
[----:B------:R-:W-:Y:S01]  /*50c0*/  UMOV UR11, UR35 ;  /* 0x00000023000b7c82 */ /* 0x000fe20008000000 */
[----:B------:R-:W-:Y:S01]  /*50d0*/  UMOV UR12, UR36 ;  /* 0x00000024000c7c82 */ /* 0x000fe20008000000 */
[C---:B------:R-:W-:Y:S01]  /*50e0*/  ISETP.NE.AND P0, PT, R14.reuse, 0x2, PT ;  /* 0x000000020e00780c */ /* 0x040fe20003f05270 */
[----:B------:R-:W-:Y:S01]  /*50f0*/  UPLOP3.LUT UP3, UPT, UPT, UPT, UPT, 0x80, 0x8 ;  /* 0x000000000008789c */ /* 0x000fe20003f6f070 */
[----:B------:R-:W-:Y:S01]  /*5100*/  IMAD.U32 R8, RZ, RZ, UR5 ;  /* 0x00000005ff087e24 */ /* 0x000fe2000f8e00ff */
[----:B------:R-:W-:Y:S01]  /*5110*/  LOP3.LUT R15, R15, 0x1, RZ, 0x3c, !PT ;  /* 0x000000010f0f7812 */ /* 0x000fe200078e3cff */
[----:B------:R-:W-:Y:S01]  /*5120*/  UMOV UR36, UR29 ;  /* 0x0000001d00247c82 */ /* 0x000fe20008000000 */
[----:B------:R-:W-:Y:S01]  /*5130*/  SEL R0, RZ, 0x1, P0 ;  /* 0x00000001ff007807 */ /* 0x000fe20000000000 */
[----:B------:R-:W-:Y:S01]  /*5140*/  UIADD3 UR20, UPT, UPT, UR13, UR18, URZ ;  /* 0x000000120d147290 */ /* 0x000fe2000fffe0ff */
[----:B------:R-:W-:Y:S01]  /*5150*/  SEL R14, R14, RZ, P0 ;  /* 0x000000ff0e0e7207 */ /* 0x000fe20000000000 */
[----:B------:R-:W-:Y:S01]  /*5160*/  UIADD3 UR16, UPT, UPT, UR14, UR16, URZ ;  /* 0x000000100e107290 */ /* 0x000fe2000fffe0ff */
[----:B------:R-:W-:Y:S01]  /*5170*/  IMAD.U32 R9, RZ, RZ, UR4 ;  /* 0x00000004ff097e24 */ /* 0x000fe2000f8e00ff */
[----:B------:R-:W-:Y:S02]  /*5180*/  @!P1 R2UR UR4, R8 ;  /* 0x00000000080492ca */ /* 0x000fe400000e0000 */
[----:B------:R-:W-:Y:S02]  /*5190*/  LOP3.LUT R13, R13, R0, RZ, 0x3c, !PT ;  /* 0x000000000d0d7212 */ /* 0x000fe400078e3cff */
[----:B------:R-:W-:Y:S11]  /*51a0*/  @!P1 R2UR UR5, R9 ;  /* 0x00000000090592ca */ /* 0x000ff600000e0000 */
[----:B------:R-:W-:Y:S02]  /*51b0*/  @!UPT UIADD3 URZ, UPT, UPT, URZ, URZ, URZ ;  /* 0x000000fffffff290 */ /* 0x000fe4000fffe0ff */
[----:B------:R2:W-:Y:S01]  /*51c0*/  @!UP0 UTMALDG.3D [UR8], [UR4], desc[UR6] ;  /* 0x00000608040085b4 */ /* 0x0005e20008011000 */
[----:B------:R2:W-:Y:S01]  /*51d0*/  @!P1 SYNCS.ARRIVE.TRANS64.RED.A0TR RZ, [UR21+0x58], R7 ;  /* 0x00005807ffff99a7 */ /* 0x0005e20008300415 */
[----:B------:R-:W-:Y:S01]  /*51e0*/  SYNCS.ARRIVE.TRANS64.RED.A1T0 RZ, [UR37], RZ ;  /* 0x000000ffffff79a7 */ /* 0x000fe20008100425 */
[----:B------:R-:W-:Y:S05]  /*51f0*/  BRA.U UP1, `(.L_x_94) ;  /* 0xfffffff101647547 */ /* 0x000fea000b83ffff */
[----:B------:R-:W-:-:S04]  /*5200*/  SHF.L.U32 R3, R15, 0x1f, RZ ;  /* 0x0000001f0f037819 */ /* 0x000fc800000006ff */
[----:B------:R-:W3:Y:S02]  /*5210*/  SYNCS.PHASECHK.TRANS64.TRYWAIT P0, [UR21+0x60], R3 ;  /* 0x00006003ff0075a7 */ /* 0x000ee40008001115 */
[----:B---3--:R-:W-:Y:S05]  /*5220*/  @!P0 BRA `(.L_x_95) ;  /* 0x0000007000b08947 */ /* 0x008fea0003800000 */
.L_x_181:
[----:B------:R-:W4:Y:S02]  /*5230*/  SYNCS.PHASECHK.TRANS64.TRYWAIT P0, [UR21+0x68], R3 ;  /* 0x00006803ff0075a7 */ /* 0x000f240008001115 */
[----:B----4-:R-:W-:Y:S05]  /*5240*/  @!P0 BRA `(.L_x_96) ;  /* 0x0000007000c08947 */ /* 0x010fea0003800000 */
.L_x_183:
[----:B------:R-:W4:Y:S02]  /*5250*/  SYNCS.PHASECHK.TRANS64.TRYWAIT P0, [UR21+0x70], R3 ;  /* 0x00007003ff0075a7 */ /* 0x000f240008001115 */
[----:B----4-:R-:W-:Y:S05]  /*5260*/  @!P0 BRA `(.L_x_97) ;  /* 0x0000007000d08947 */ /* 0x010fea0003800000 */
.L_x_185:
[----:B---3--:R-:W-:-:S07]  /*5270*/  MOV R0, UR21 ;  /* 0x0000001500007c02 */ /* 0x008fce0008000f00 */
.L_x_98:
[----:B---3--:R-:W-:-:S04]  /*5280*/  SHF.L.U32 R3, R15, 0x1f, RZ ;  /* 0x0000001f0f037819 */ /* 0x008fc800000006ff */
[----:B------:R3:W4:Y:S03]  /*5290*/  SYNCS.PHASECHK.TRANS64.TRYWAIT P0, [R0+URZ+0x78], R3 ;  /* 0x00007803000075a7 */ /* 0x00072600080011ff */
[----:B----4-:R-:W-:Y:S05]  /*52a0*/  @!P0 NANOSLEEP.SYNCS 0x989680 ;  /* 0x009896800000895d */ /* 0x010fea0003900000 */
[----:B------:R-:W4:Y:S02]  /*52b0*/  @!P0 SYNCS.PHASECHK.TRANS64 P0, [R0+URZ+0x78], R3 ;  /* 0x00007803000085a7 */ /* 0x000f2400080010ff */
[----:B-12-4-:R-:W-:Y:S05]  /*52c0*/  @P0 EXIT ;  /* 0x000000000000094d */ /* 0x016fea0003800000 */
[----:B------:R-:W-:Y:S05]  /*52d0*/  BRA `(.L_x_98) ;  /* 0xfffffffc00e87947 */ /* 0x000fea000383ffff */
.L_x_83:
[----:B------:R-:W-:-:S06]  /*52e0*/  UISETP.GE.AND UP0, UPT, UR17, 0x4, UPT ;  /* 0x000000041100788c */ /* 0x000fcc000bf06270 */
[----:B------:R-:W-:-:S13]  /*52f0*/  PLOP3.LUT P0, PT, PT, PT, UP0, 0x80, 0x8 ;  /* 0x000000000008781c */ /* 0x000fda0003f0f008 */
[----:B------:R-:W-:Y:S05]  /*5300*/  @!P0 EXIT ;  /* 0x000000000000894d */ /* 0x000fea0003800000 */
[----:B------:R-:W-:Y:S01]  /*5310*/  BAR.SYNC.DEFER_BLOCKING 0x6, 0xa0 ;  /* 0x0182800000007b1d */ /* 0x000fe20000010000 */
[C---:B------:R-:W-:Y:S01]  /*5320*/  IMAD.SHL.U32 R4, R172.reuse, 0x40, RZ ;  /* 0x00000040ac047824 */ /* 0x040fe200078e00ff */
[C---:B------:R-:W-:Y:S01]  /*5330*/  LOP3.LUT R176, R172.reuse, 0x60, RZ, 0xc0, !PT ;  /* 0x00000060acb07812 */ /* 0x040fe200078ec0ff */
[C---:B------:R-:W-:Y:S01]  /*5340*/  IMAD.SHL.U32 R137, R172.reuse, 0x8, RZ ;  /* 0x00000008ac897824 */ /* 0x040fe200078e00ff */
[C---:B------:R-:W-:Y:S01]  /*5350*/  LOP3.LUT R174, R172.reuse, 0x2, RZ, 0xc0, !PT ;  /* 0x00000002acae7812 */ /* 0x040fe200078ec0ff */
[----:B------:R-:W-:Y:S01]  /*5360*/  IMAD.U32 R69, R172, 0x10000, RZ ;  /* 0x00010000ac457824 */ /* 0x000fe200078e00ff */
[----:B------:R-:W-:Y:S02]  /*5370*/  UMOV UR44, 0x400 ;  /* 0x00000400002c7882 */ /* 0x000fe40000000000 */
[----:B------:R-:W1:Y:S01]  /*5380*/  LDC.64 R156, c[0x0][0x8b0] ;  /* 0x00022c00ff9c7b82 */ /* 0x000e620000000a00 */
[----:B------:R-:W-:Y:S01]  /*5390*/  ULEA UR44, UR45, UR44, 0x18 ;  /* 0x0000002c2d2c7291 */ /* 0x000fe2000f8ec0ff */
[----:B------:R-:W-:Y:S01]  /*53a0*/  LOP3.LUT R6, R4, 0x180, RZ, 0xc0, !PT ;  /* 0x0000018004067812 */ /* 0x000fe200078ec0ff */
[----:B------:R-:W-:Y:S01]  /*53b0*/  HFMA2 R164, -RZ, RZ, 0, 0 ;  /* 0x00000000ffa47431 */ /* 0x000fe200000001ff */
[----:B------:R-:W-:Y:S01]  /*53c0*/  LOP3.LUT R172, R172, 0x4, RZ, 0xc0, !PT ;  /* 0x00000004acac7812 */ /* 0x000fe200078ec0ff */
[----:B------:R-:W-:Y:S01]  /*53d0*/  UIADD3 UR4, UPT, UPT, UR44, 0x8200, URZ ;  /* 0x000082002c047890 */ /* 0x000fe2000fffe0ff */
[----:B------:R-:W-:Y:S01]  /*53e0*/  LOP3.LUT R137, R6, 0x30, R137, 0xf8, !PT ;  /* 0x0000003006897812 */ /* 0x000fe200078ef889 */
[----:B------:R-:W-:Y:S01]  /*53f0*/  UIADD3 UR5, UPT, UPT, UR44, 0x200, URZ ;  /* 0x000002002c057890 */ /* 0x000fe2000fffe0ff */
[----:B------:R-:W2:Y:S01]  /*5400*/  LDC.64 R138, c[0x0][0x8a8] ;  /* 0x00022a00ff8a7b82 */ /* 0x000ea20000000a00 */
[----:B------:R-:W-:Y:S01]  /*5410*/  LOP3.LUT R69, R69, 0x600000, RZ, 0xc0, !PT ;  /* 0x0060000045457812 */ /* 0x000fe200078ec0ff */
[----:B------:R-:W-:Y:S01]  /*5420*/  IMAD.MOV.U32 R68, RZ, RZ, RZ ;  /* 0x000000ffff447224 */ /* 0x000fe200078e00ff */
[----:B------:R-:W-:Y:S01]  /*5430*/  LOP3.LUT R137, R137, 0x1e40, R4, 0xf8, !PT ;  /* 0x00001e4089897812 */ /* 0x000fe200078ef804 */
[----:B------:R-:W-:Y:S01]  /*5440*/  IMAD.MOV.U32 R170, RZ, RZ, RZ ;  /* 0x000000ffffaa7224 */ /* 0x000fe200078e00ff */
[----:B------:R-:W-:Y:S01]  /*5450*/  CS2R R168, SRZ ;  /* 0x0000000000a87805 */ /* 0x000fe2000001ff00 */
[----:B------:R-:W-:Y:S01]  /*5460*/  IMAD.MOV.U32 R167, RZ, RZ, RZ ;  /* 0x000000ffffa77224 */ /* 0x000fe200078e00ff */
[----:B------:R-:W-:Y:S01]  /*5470*/  IADD3 R171, PT, PT, -R172, 0x2, RZ ;  /* 0x00000002acab7810 */ /* 0x000fe20007ffe1ff */
[----:B------:R-:W-:Y:S01]  /*5480*/  VIADD R173, R137, UR44 ;  /* 0x0000002c89ad7c36 */ /* 0x000fe20008000000 */
[----:B------:R-:W3:Y:S01]  /*5490*/  LDS R0, [UR44+0x120] ;  /* 0x0001202cff007984 */ /* 0x000ee20008000800 */
[----:B------:R-:W-:Y:S01]  /*54a0*/  IADD3 R166, PT, PT, -R174, RZ, RZ ;  /* 0x000000ffaea67210 */ /* 0x000fe20007ffe1ff */
[----:B------:R-:W-:Y:S01]  /*54b0*/  IMAD.U32 R177, RZ, RZ, UR5 ;  /* 0x00000005ffb17e24 */ /* 0x000fe2000f8e00ff */
[----:B------:R-:W-:Y:S01]  /*54c0*/  MOV R175, UR4 ;  /* 0x0000000400af7c02 */ /* 0x000fe20008000f00 */
[----:B------:R-:W-:Y:S01]  /*54d0*/  IMAD.MOV R165, RZ, RZ, -R172 ;  /* 0x000000ffffa57224 */ /* 0x000fe200078e0aac */
[----:B------:R-:W4:Y:S01]  /*54e0*/  LDCU UR58, c[0x0][0x370] ;  /* 0x00006e00ff3a77ac */ /* 0x000f220008000800 */
[----:B------:R-:W-:Y:S01]  /*54f0*/  VIADD R173, R173, 0x200 ;  /* 0x00000200adad7836 */ /* 0x000fe20000000000 */
[----:B------:R-:W1:Y:S01]  /*5500*/  LDCU.64 UR62, c[0x0][0x348] ;  /* 0x00006900ff3e77ac */ /* 0x000e620008000a00 */
[----:B------:R-:W1:Y:S01]  /*5510*/  LDCU UR43, c[0x0][0xb0c] ;  /* 0x00016180ff2b77ac */ /* 0x000e620008000800 */
[----:B------:R-:W1:Y:S01]  /*5520*/  LDCU UR39, c[0x0][0xb30] ;  /* 0x00016600ff2777ac */ /* 0x000e620008000800 */
[----:B------:R-:W1:Y:S01]  /*5530*/  LDCU.64 UR56, c[0x0][0x888] ;  /* 0x00011100ff3877ac */ /* 0x000e620008000a00 */
[----:B------:R-:W1:Y:S01]  /*5540*/  LDCU.64 UR40, c[0x0][0xb28] ;  /* 0x00016500ff2877ac */ /* 0x000e620008000a00 */
[----:B------:R-:W1:Y:S01]  /*5550*/  LDCU.64 UR60, c[0x0][0x890] ;  /* 0x00011200ff3c77ac */ /* 0x000e620008000a00 */
[----:B------:R-:W1:Y:S01]  /*5560*/  LDCU.128 UR52, c[0x0][0xb10] ;  /* 0x00016200ff3477ac */ /* 0x000e620008000c00 */
[----:B------:R-:W1:Y:S02]  /*5570*/  LDCU UR47, c[0x0][0x374] ;  /* 0x00006e80ff2f77ac */ /* 0x000e640008000800 */
[----:B-1234-:R-:W-:-:S07]  /*5580*/  IADD3 R69, PT, PT, R0, R69, RZ ;  /* 0x0000004500457210 */ /* 0x01efce0007ffe0ff */
.L_x_143:
[C---:B------:R-:W-:Y:S02]  /*5590*/  LEA R3, R164.reuse, UR44, 0x3 ;  /* 0x0000002ca4037c11 */ /* 0x040fe4000f8e18ff */
[----:B------:R-:W-:Y:S02]  /*55a0*/  SHF.L.U32 R0, R169, 0x1f, RZ ;  /* 0x0000001fa9007819 */ /* 0x000fe400000006ff */
[----:B------:R-:W-:Y:S02]  /*55b0*/  LEA R5, R164, UR44, 0x4 ;  /* 0x0000002ca4057c11 */ /* 0x000fe4000f8e20ff */
[----:B-1----:R-:W1:Y:S02]  /*55c0*/  SYNCS.PHASECHK.TRANS64.TRYWAIT P0, [R3+URZ+0x90], R0 ;  /* 0x00009000030075a7 */ /* 0x002e6400080011ff */
[----:B-1----:R-:W-:Y:S05]  /*55d0*/  @!P0 BRA `(.L_x_99) ;  /* 0x00000070000c8947 */ /* 0x002fea0003800000 */
.L_x_186:
        /* <DEDUP_REMOVED lines=11> */
[----:B------:R-:W-:Y:S01]  /*5690*/  PLOP3.LUT P0, PT, PT, PT, UP1, 0x80, 0x8 ;  /* 0x000000000008781c */ /* 0x000fe20003f0f018 */
[----:B------:R-:W-:Y:S11]  /*56a0*/  UP2UR UR46, UPR, URZ, 0x2 ;  /* 0x00000002ff2e7883 */ /* 0x000ff60008000000 */
[----:B------:R-:W-:Y:S01]  /*56b0*/  @!UPT UIADD3 URZ, UPT, UPT, URZ, URZ, URZ ;  /* 0x000000fffffff290 */ /* 0x000fe2000fffe0ff */
[----:B-1----:R-:W-:Y:S02]  /*56c0*/  @P0 SHF.R.U32.HI R0, RZ, 0x10, R5 ;  /* 0x00000010ff000819 */ /* 0x002fe40000011605 */
        /* <DEDUP_REMOVED lines=12> */
[----:B------:R-:W2:Y:S01]  /*5790*/  LDCU UR12, c[0x0][0xb20] ;  /* 0x00016400ff0c77ac */ /* 0x000ea20008000800 */
[----:B------:R-:W-:Y:S02]  /*57a0*/  UIMAD.WIDE.U32 UR4, UR47, UR55, URZ ;  /* 0x000000372f0472a5 */ /* 0x000fe4000f8e00ff */
[----:B------:R-:W-:Y:S02]  /*57b0*/  UIMAD.WIDE.U32 UR6, UR58, UR52, URZ ;  /* 0x000000343a0672a5 */ /* 0x000fe4000f8e00ff */
[----:B------:R-:W-:Y:S02]  /*57c0*/  UISETP.NE.AND UP0, UPT, UR54, 0x1, UPT ;  /* 0x000000013600788c */ /* 0x000fe4000bf05270 */
[----:B------:R-:W-:Y:S02]  /*57d0*/  UIMAD.WIDE.U32 UR8, UR37, UR55, URZ ;  /* 0x00000037250872a5 */ /* 0x000fe4000f8e00ff */
[----:B------:R-:W-:Y:S02]  /*57e0*/  UIMAD.WIDE.U32 UR10, UR38, UR52, URZ ;  /* 0x00000034260a72a5 */ /* 0x000fe4000f8e00ff */
[----:B------:R-:W-:Y:S02]  /*57f0*/  UISETP.NE.AND UP1, UPT, UR43, 0x1, UPT ;  /* 0x000000012b00788c */ /* 0x000fe4000bf25270 */
[----:B------:R-:W-:Y:S01]  /*5800*/  UISETP.NE.AND UP2, UPT, UR42, 0x1, UPT ;  /* 0x000000012a00788c */ /* 0x000fe2000bf45270 */
[----:B------:R-:W-:Y:S02]  /*5810*/  UMOV UR4, UR5 ;  /* 0x0000000500047c82 */ /* 0x000fe40008000000 */
[----:B--2---:R-:W-:Y:S03]  /*5820*/  USHF.R.U32.HI UR5, URZ, UR12, UR4 ;  /* 0x0000000cff057299 */ /* 0x004fe60008011604 */
[----:B------:R-:W-:Y:S02]  /*5830*/  UMOV UR4, UR7 ;  /* 0x0000000700047c82 */ /* 0x000fe40008000000 */
[----:B------:R-:W-:Y:S02]  /*5840*/  USHF.R.U32.HI UR7, URZ, UR53, UR4 ;  /* 0x00000035ff077299 */ /* 0x000fe40008011604 */
[----:B------:R-:W-:Y:S02]  /*5850*/  USEL UR4, UR47, UR5, !UP0 ;  /* 0x000000052f047287 */ /* 0x000fe4000c000000 */
[----:B------:R-:W-:Y:S01]  /*5860*/  USEL UR7, UR58, UR7, !UP1 ;  /* 0x000000073a077287 */ /* 0x000fe2000c800000 */
[----:B------:R-:W-:Y:S01]  /*5870*/  UMOV UR5, UR9 ;  /* 0x0000000900057c82 */ /* 0x000fe20008000000 */
[----:B------:R-:W-:Y:S02]  /*5880*/  UIMAD.WIDE.U32 UR8, UR4, UR40, URZ ;  /* 0x00000028040872a5 */ /* 0x000fe4000f8e00ff */
[----:B------:R-:W-:Y:S03]  /*5890*/  USHF.R.U32.HI UR6, URZ, UR12, UR5 ;  /* 0x0000000cff067299 */ /* 0x000fe60008011605 */
[----:B------:R-:W-:Y:S01]  /*58a0*/  UMOV UR5, UR11 ;  /* 0x0000000b00057c82 */ /* 0x000fe20008000000 */
[----:B------:R-:W-:Y:S02]  /*58b0*/  UIMAD.WIDE.U32 UR10, UR7, UR40, URZ ;  /* 0x00000028070a72a5 */ /* 0x000fe4000f8e00ff */
[----:B------:R-:W-:Y:S02]  /*58c0*/  USHF.R.U32.HI UR12, URZ, UR53, UR5 ;  /* 0x00000035ff0c7299 */ /* 0x000fe40008011605 */
[----:B------:R-:W-:Y:S01]  /*58d0*/  USEL UR6, UR37, UR6, !UP0 ;  /* 0x0000000625067287 */ /* 0x000fe2000c000000 */
[----:B------:R-:W-:Y:S02]  /*58e0*/  UMOV UR5, UR9 ;  /* 0x0000000900057c82 */ /* 0x000fe40008000000 */
[----:B------:R-:W-:Y:S01]  /*58f0*/  UMOV UR10, UR11 ;  /* 0x0000000b000a7c82 */ /* 0x000fe20008000000 */
[----:B------:R-:W-:Y:S02]  /*5900*/  @UP2 USHF.R.U32.HI UR4, URZ, UR41, UR5 ;  /* 0x00000029ff042299 */ /* 0x000fe40008011605 */
[----:B------:R-:W-:Y:S02]  /*5910*/  @UP2 USHF.R.U32.HI UR7, URZ, UR41, UR10 ;  /* 0x00000029ff072299 */ /* 0x000fe4000801160a */
[----:B------:R-:W-:Y:S02]  /*5920*/  UIMAD UR4, UR42, UR4, URZ ;  /* 0x000000042a0472a4 */ /* 0x000fe4000f8e02ff */
        /* <DEDUP_REMOVED lines=8> */
[----:B------:R-:W-:Y:S02]  /*59b0*/  USEL UR11, UR6, UR4, !UP2 ;  /* 0x00000004060b7287 */ /* 0x000fe4000d000000 */
[----:B------:R-:W-:Y:S02]  /*59c0*/  UIADD3 UR8, UPT, UPT, -UR5, URZ, URZ ;  /* 0x000000ff05087290 */ /* 0x000fe4000fffe1ff */
[----:B------:R-:W-:Y:S01]  /*59d0*/  UIADD3 UR10, UPT, UPT, -UR11, URZ, URZ ;  /* 0x000000ff0b0a7290 */ /* 0x000fe2000fffe1ff */
[----:B------:R-:W-:Y:S01]  /*59e0*/  @!UP0 UMOV UR4, UR9 ;  /* 0x0000000900048c82 */ /* 0x000fe20008000000 */
[----:B------:R-:W-:Y:S02]  /*59f0*/  UIADD3 UR9, UPT, UPT, -UR6, URZ, URZ ;  /* 0x000000ff06097290 */ /* 0x000fe4000fffe1ff */
[----:B------:R-:W-:Y:S02]  /*5a00*/  @!UP0 USHF.R.U32.HI UR4, URZ, UR41, UR4 ;  /* 0x00000029ff048299 */ /* 0x000fe40008011604 */
[----:B------:R-:W-:Y:S02]  /*5a10*/  UIMAD UR10, UR42, UR10, UR6 ;  /* 0x0000000a2a0a72a4 */ /* 0x000fe4000f8e0206 */
[----:B------:R-:W-:Y:S04]  /*5a20*/  @!UP0 USEL UR4, UR5, UR4, !UP2 ;  /* 0x0000000405048287 */ /* 0x000fe8000d000000 */
[----:B------:R-:W-:Y:S02]  /*5a30*/  @!UP0 UIMAD UR10, UR7, UR10, UR4 ;  /* 0x0000000a070a82a4 */ /* 0x000fe4000f8e0204 */
[----:B------:R-:W-:Y:S02]  /*5a40*/  @!UP0 UIADD3 UR11, UPT, UPT, UR11, -UR4, URZ ;  /* 0x800000040b0b8290 */ /* 0x000fe4000fffe0ff */
[----:B------:R-:W-:Y:S02]  /*5a50*/  UIMAD UR7, UR43, UR8, UR38 ;  /* 0x000000082b0772a4 */ /* 0x000fe4000f8e0226 */
[----:B------:R-:W-:Y:S02]  /*5a60*/  @!UP0 UIMAD UR6, UR11, UR42, UR5 ;  /* 0x0000002a0b0682a4 */ /* 0x000fe4000f8e0205 */
[----:B------:R-:W-:Y:S01]  /*5a70*/  UIMAD UR4, UR54, UR9, UR37 ;  /* 0x00000009360472a4 */ /* 0x000fe2000f8e0225 */
[----:B------:R-:W-:Y:S02]  /*5a80*/  @!UP0 UMOV UR5, UR10 ;  /* 0x0000000a00058c82 */ /* 0x000fe40008000000 */
[----:B------:R-:W-:Y:S02]  /*5a90*/  UIMAD UR38, UR5, UR43, UR7 ;  /* 0x0000002b052672a4 */ /* 0x000fe4000f8e0207 */
[----:B------:R-:W-:Y:S11]  /*5aa0*/  UIMAD UR37, UR6, UR54, UR4 ;  /* 0x00000036062572a4 */ /* 0x000ff6000f8e0204 */
[----:B------:R-:W-:Y:S01]  /*5ab0*/  @!UPT UIADD3 URZ, UPT, UPT, URZ, URZ, URZ ;  /* 0x000000fffffff290 */ /* 0x000fe2000fffe0ff */
.L_x_100:
[----:B------:R-:W-:Y:S01]  /*5ac0*/  UISETP.NE.AND UP0, UPT, UR39, 0x1, UPT ;  /* 0x000000012700788c */ /* 0x000fe2000bf05270 */
[----:B------:R-:W-:Y:S01]  /*5ad0*/  R2UR UR11, R177 ;  /* 0x00000000b10b72ca */ /* 0x000fe200000e0000 */
[----:B------:R-:W-:Y:S01]  /*5ae0*/  USHF.L.U32 UR50, UR16, 0x7, URZ ;  /* 0x0000000710327899 */ /* 0x000fe200080006ff */
[----:B------:R-:W-:Y:S01]  /*5af0*/  IADD3 R164, PT, PT, R164, 0x1, RZ ;  /* 0x00000001a4a47810 */ /* 0x000fe20007ffe0ff */
[----:B------:R-:W-:Y:S07]  /*5b00*/  USHF.L.U32 UR49, UR20, 0x8, URZ ;  /* 0x0000000814317899 */ /* 0x000fee00080006ff */
[----:B------:R-:W2:Y:S01]  /*5b10*/  @!UP0 LDCU.128 UR12, c[0x0][0xb10] ;  /* 0x00016200ff0c87ac */ /* 0x000ea20008000c00 */
[----:B------:R-:W3:Y:S01]  /*5b20*/  @!UP0 LDCU UR5, c[0x0][0xb0c] ;  /* 0x00016180ff0587ac */ /* 0x000ee20008000800 */
[----:B------:R-:W4:Y:S01]  /*5b30*/  @!UP0 LDCU UR10, c[0x0][0xb20] ;  /* 0x00016400ff0a87ac */ /* 0x000f220008000800 */
[----:B--2---:R-:W-:Y:S02]  /*5b40*/  UIMAD.WIDE.U32 UR8, UR38, UR12, URZ ;  /* 0x0000000c260872a5 */ /* 0x004fe4000f8e00ff */
[----:B------:R-:W-:Y:S02]  /*5b50*/  UIMAD.WIDE.U32 UR6, UR37, UR15, URZ ;  /* 0x0000000f250672a5 */ /* 0x000fe4000f8e00ff */
[----:B------:R-:W-:Y:S03]  /*5b60*/  @!UP0 UISETP.NE.AND UP1, UPT, UR14, 0x1, UPT ;  /* 0x000000010e00888c */ /* 0x000fe6000bf25270 */
[----:B------:R-:W-:Y:S01]  /*5b70*/  @!UP0 UMOV UR4, UR9 ;  /* 0x0000000900048c82 */ /* 0x000fe20008000000 */
[----:B---3--:R-:W-:Y:S02]  /*5b80*/  @!UP0 UISETP.NE.AND UP2, UPT, UR5, 0x1, UPT ;  /* 0x000000010500888c */ /* 0x008fe4000bf45270 */
[----:B------:R-:W-:Y:S01]  /*5b90*/  @!UP0 USHF.R.U32.HI UR4, URZ, UR13, UR4 ;  /* 0x0000000dff048299 */ /* 0x000fe20008011604 */
[----:B------:R-:W-:Y:S02]  /*5ba0*/  @!UP0 UMOV UR6, UR7 ;  /* 0x0000000700068c82 */ /* 0x000fe40008000000 */
[----:B----4-:R-:W-:Y:S02]  /*5bb0*/  @!UP0 USHF.R.U32.HI UR6, URZ, UR10, UR6 ;  /* 0x0000000aff068299 */ /* 0x010fe40008011606 */
[----:B------:R-:W-:Y:S02]  /*5bc0*/  @!UP0 USEL UR7, UR38, UR4, !UP2 ;  /* 0x0000000426078287 */ /* 0x000fe4000d000000 */
[----:B------:R-:W-:Y:S04]  /*5bd0*/  @!UP0 USEL UR6, UR37, UR6, !UP1 ;  /* 0x0000000625068287 */ /* 0x000fe8000c800000 */
[----:B------:R-:W-:Y:S02]  /*5be0*/  @!UP0 UIADD3 UR4, UPT, UPT, -UR7, UR6, URZ ;  /* 0x0000000607048290 */ /* 0x000fe4000fffe1ff */
[----:B------:R-:W-:Y:S02]  /*5bf0*/  @!UP0 UIADD3 UR6, UPT, UPT, UR7, -UR6, URZ ;  /* 0x8000000607068290 */ /* 0x000fe4000fffe0ff */
[----:B------:R-:W-:Y:S02]  /*5c00*/  @!UP0 UIMAD UR38, UR4, UR5, UR38 ;  /* 0x00000005042682a4 */ /* 0x000fe4000f8e0226 */
[----:B------:R-:W-:Y:S02]  /*5c10*/  @!UP0 UIMAD UR37, UR6, UR14, UR37 ;  /* 0x0000000e062582a4 */ /* 0x000fe4000f8e0225 */
[----:B------:R-:W-:Y:S09]  /*5c20*/  ULOP3.LUT UP0, URZ, UR11, 0x1b0, URZ, 0xc0, !UPT ;  /* 0x000001b00bff7892 */ /* 0x000ff2000f80c0ff */
[----:B------:R-:W-:Y:S05]  /*5c30*/  BRA.U !UP0, `(.L_x_101) ;  /* 0x0000000108407547 */ /* 0x000fea000b800000 */
[----:B------:R-:W2:Y:S01]  /*5c40*/  LDCU.64 UR8, c[0x4][0x88] ;  /* 0x01001100ff0877ac */ /* 0x000ea20008000a00 */
[----:B------:R-:W-:Y:S01]  /*5c50*/  MOV R3, 0x0 ;  /* 0x0000000000037802 */ /* 0x000fe20000000f00 */
[----:B------:R-:W-:Y:S02]  /*5c60*/  HFMA2 R12, -RZ, RZ, 0, 5.9604644775390625e-08 ;  /* 0x00000001ff0c7431 */ /* 0x000fe400000001ff */
[----:B------:R-:W-:Y:S02]  /*5c70*/  IMAD.MOV.U32 R8, RZ, RZ, 0x70 ;  /* 0x00000070ff087424 */ /* 0x000fe400078e00ff */
[----:B------:R-:W-:Y:S01]  /*5c80*/  IMAD.MOV.U32 R13, RZ, RZ, RZ ;  /* 0x000000ffff0d7224 */ /* 0x000fe200078e00ff */
[----:B------:R-:W3:Y:S01]  /*5c90*/  LDCU.64 UR6, c[0x4][0x90] ;  /* 0x01001200ff0677ac */ /* 0x000ee20008000a00 */
[----:B------:R-:W4:Y:S01]  /*5ca0*/  LDC.64 R2, c[0x4][R3] ;  /* 0x0100000003027b82 */ /* 0x000f220000000a00 */
[----:B------:R-:W1:Y:S01]  /*5cb0*/  LDCU.64 UR4, c[0x4][0x8] ;  /* 0x01000100ff0477ac */ /* 0x000e620008000a00 */
[----:B--2---:R-:W-:Y:S01]  /*5cc0*/  MOV R5, UR9 ;  /* 0x0000000900057c02 */ /* 0x004fe20008000f00 */
[----:B------:R-:W-:Y:S01]  /*5cd0*/  IMAD.U32 R4, RZ, RZ, UR8 ;  /* 0x00000008ff047e24 */ /* 0x000fe2000f8e00ff */
[----:B---3--:R-:W-:Y:S01]  /*5ce0*/  MOV R7, UR7 ;  /* 0x0000000700077c02 */ /* 0x008fe20008000f00 */
[----:B------:R-:W-:Y:S01]  /*5cf0*/  IMAD.U32 R6, RZ, RZ, UR6 ;  /* 0x00000006ff067e24 */ /* 0x000fe2000f8e00ff */
[----:B-1----:R-:W-:Y:S01]  /*5d00*/  MOV R11, UR5 ;  /* 0x00000005000b7c02 */ /* 0x002fe20008000f00 */
[----:B------:R-:W-:Y:S02]  /*5d10*/  IMAD.U32 R10, RZ, RZ, UR4 ;  /* 0x00000004ff0a7e24 */ /* 0x000fe4000f8e00ff */
[----:B------:R-:W-:Y:S07]  /*5d20*/  LEPC R20, `(.L_x_101) ;  /* 0x000000001014794e */ /* 0x000fee0000000000 */
[----:B----45:R-:W-:Y:S05]  /*5d30*/  CALL.ABS.NOINC R2 ;  /* 0x0000000002007343 */ /* 0x030fea0003c00000 */
.L_x_101:
[----:B------:R-:W-:Y:S01]  /*5d40*/  LOP3.LUT P0, RZ, R175, 0x1b0, RZ, 0xc0, !PT ;  /* 0x000001b0afff7812 */ /* 0x000fe2000780c0ff */
[----:B------:R-:W-:Y:S11]  /*5d50*/  BSSY.RECONVERGENT B6, `(.L_x_102) ;  /* 0x0000013000067945 */ /* 0x000ff60003800200 */
[----:B------:R-:W-:Y:S01]  /*5d60*/  @!UPT UIADD3 URZ, UPT, UPT, URZ, URZ, URZ ;  /* 0x000000fffffff290 */ /* 0x000fe2000fffe0ff */
[----:B------:R-:W-:Y:S05]  /*5d70*/  @!P0 BRA `(.L_x_103) ;  /* 0x0000000000408947 */ /* 0x000fea0003800000 */
        /* <DEDUP_REMOVED lines=16> */
.L_x_103:
[----:B------:R-:W-:Y:S05]  /*5e80*/  BSYNC.RECONVERGENT B6 ;  /* 0x0000000000067941 */ /* 0x000fea0003800200 */
.L_x_102:
[----:B------:R-:W-:Y:S01]  /*5e90*/  R2UR UR4, R162 ;  /* 0x00000000a20472ca */ /* 0x000fe200000e0000 */
[----:B------:R-:W-:Y:S01]  /*5ea0*/  UISETP.NE.U32.AND UP0, UPT, UR60, URZ, UPT ;  /* 0x000000ff3c00728c */ /* 0x000fe2000bf05070 */
[----:B------:R-:W-:Y:S02]  /*5eb0*/  ISETP.NE.U32.AND P4, PT, R156, RZ, PT ;  /* 0x000000ff9c00720c */ /* 0x000fe40003f85070 */
[----:B------:R-:W-:Y:S01]  /*5ec0*/  ISETP.NE.U32.AND P2, PT, RZ, UR56, PT ;  /* 0x00000038ff007c0c */ /* 0x000fe2000bf45070 */
[----:B------:R-:W-:Y:S01]  /*5ed0*/  UISETP.NE.AND.EX UP1, UPT, UR61, URZ, UPT, UP0 ;  /* 0x000000ff3d00728c */ /* 0x000fe2000bf25300 */
[----:B------:R-:W-:Y:S01]  /*5ee0*/  ISETP.NE.AND.EX P4, PT, R157, RZ, PT, P4 ;  /* 0x000000ff9d00720c */ /* 0x000fe20003f85340 */
[----:B------:R-:W-:Y:S01]  /*5ef0*/  UPLOP3.LUT UP0, UPT, UPT, UPT, UPT, 0x40, 0x4 ;  /* 0x000000000004789c */ /* 0x000fe20003f0e870 */
[----:B------:R-:W-:Y:S05]  /*5f00*/  ISETP.NE.AND.EX P2, PT, RZ, UR57, PT, P2 ;  /* 0x00000039ff007c0c */ /* 0x000fea000bf45320 */
[----:B------:R-:W-:Y:S06]  /*5f10*/  UISETP.NE.AND UP2, UPT, UR4, URZ, UPT ;  /* 0x000000ff0400728c */ /* 0x000fec000bf45270 */
[----:B------:R-:W-:Y:S05]  /*5f20*/  PLOP3.LUT P1, PT, PT, PT, UP2, 0x80, 0x8 ;  /* 0x000000000008781c */ /* 0x000fea0003f2f028 */
[----:B------:R-:W-:Y:S06]  /*5f30*/  @UP2 UPLOP3.LUT UP0, UPT, UPT, UPT, UP1, 0x80, 0x8 ;  /* 0x000000000008289c */ /* 0x000fec0003f0f010 */
[----:B------:R-:W-:Y:S01]  /*5f40*/  PLOP3.LUT P0, PT, PT, PT, UP0, 0x80, 0x8 ;  /* 0x000000000008781c */ /* 0x000fe20003f0f008 */
[----:B------:R-:W-:Y:S01]  /*5f50*/  @!UPT UIADD3 URZ, UPT, UPT, URZ, URZ, URZ ;  /* 0x000000fffffff290 */ /* 0x000fe2000fffe0ff */
[----:B------:R-:W-:Y:S11]  /*5f60*/  BRA.U !UP1, `(.L_x_104) ;  /* 0x00000001093c7547 */ /* 0x000ff6000b800000 */
[----:B------:R-:W-:Y:S01]  /*5f70*/  UISETP.NE.U32.AND UP0, UPT, UR56, URZ, UPT ;  /* 0x000000ff3800728c */ /* 0x000fe2000bf05070 */
[----:B-1----:R-:W-:Y:S01]  /*5f80*/  HFMA2 R0, -RZ, RZ, 0, 5.9604644775390625e-08 ;  /* 0x00000001ff007431 */ /* 0x002fe200000001ff */
[----:B------:R-:W1:Y:S01]  /*5f90*/  LDCU.64 UR8, c[0x0][0x358] ;  /* 0x00006b00ff0877ac */ /* 0x000e620008000a00 */
[----:B------:R-:W-:Y:S01]  /*5fa0*/  IMAD.MOV.U32 R158, RZ, RZ, 0x1 ;  /* 0x00000001ff9e7424 */ /* 0x000fe200078e00ff */
[----:B------:R-:W-:Y:S06]  /*5fb0*/  UISETP.NE.AND.EX UP0, UPT, UR57, URZ, UPT, UP0 ;  /* 0x000000ff3900728c */ /* 0x000fec000bf05300 */
[----:B------:R-:W-:Y:S05]  /*5fc0*/  PLOP3.LUT P3, PT, PT, PT, UP0, 0x80, 0x8 ;  /* 0x000000000008781c */ /* 0x000fea0003f6f008 */
[----:B------:R-:W2:Y:S01]  /*5fd0*/  @UP0 LDCU.64 UR4, c[0x0][0x888] ;  /* 0x00011100ff0407ac */ /* 0x000ea20008000a00 */
[----:B------:R-:W-:Y:S07]  /*5fe0*/  @UP0 UIMAD UR6, UR36, UR60, URZ ;  /* 0x0000003c240602a4 */ /* 0x000fee000f8e02ff */
[----:B------:R-:W-:Y:S01]  /*5ff0*/  @!P3 PRMT R158, R0, 0x7610, R158 ;  /* 0x00007610009eb816 */ /* 0x000fe2000000009e */
[----:B--2---:R-:W-:Y:S06]  /*6000*/  @UP0 UIMAD.WIDE UR4, UR6, 0x4, UR4 ;  /* 0x00000004060408a5 */ /* 0x004fec000f8e0204 */
[----:B------:R-:W-:Y:S01]  /*6010*/  IMAD.U32 R2, RZ, RZ, UR4 ;  /* 0x00000004ff027e24 */ /* 0x000fe2000f8e00ff */
[----:B------:R-:W-:Y:S04]  /*6020*/  MOV R3, UR5 ;  /* 0x0000000500037c02 */ /* 0x000fe80008000f00 */
[----:B------:R-:W2:Y:S01]  /*6030*/  @!UP0 LDCU UR4, c[0x0][0x880] ;  /* 0x00011000ff0487ac */ /* 0x000ea20008000800 */
[----:B-1---5:R3:W5:Y:S02]  /*6040*/  @P3 LDG.E R73, desc[UR8][R2.64] ;  /* 0x0000000802493981 */ /* 0x022764000c1e1900 */
[----:B--23--:R-:W-:Y:S02]  /*6050*/  @!P3 IMAD.U32 R73, RZ, RZ, UR4 ;  /* 0x00000004ff49be24 */ /* 0x00cfe4000f8e00ff */
.L_x_104:
[----:B------:R-:W-:Y:S05]  /*6060*/  @!P4 BRA `(.L_x_105) ;  /* 0x000000000024c947 */ /* 0x000fea0003800000 */
[----:B------:R-:W-:Y:S01]  /*6070*/  ISETP.NE.U32.AND P3, PT, R138, RZ, PT ;  /* 0x000000ff8a00720c */ /* 0x000fe20003f65070 */
[----:B------:R-:W2:Y:S03]  /*6080*/  LDCU.64 UR4, c[0x0][0x358] ;  /* 0x00006b00ff0477ac */ /* 0x000ea60008000a00 */
[----:B------:R-:W-:Y:S11]  /*6090*/  ISETP.NE.AND.EX P3, PT, R139, RZ, PT, P3 ;  /* 0x000000ff8b00720c */ /* 0x000ff60003f65330 */
[----:B------:R-:W-:Y:S02]  /*60a0*/  @!UPT UIADD3 URZ, UPT, UPT, URZ, URZ, URZ ;  /* 0x000000fffffff290 */ /* 0x000fe4000fffe0ff */
[----:B------:R-:W3:Y:S01]  /*60b0*/  @P3 LDC.64 R2, c[0x0][0x8a8] ;  /* 0x00022a00ff023b82 */ /* 0x000ee20000000a00 */
[----:B-1----:R-:W-:Y:S04]  /*60c0*/  @P3 IMAD R0, R156, UR36, RZ ;  /* 0x000000249c003c24 */ /* 0x002fe8000f8e02ff */
[----:B---3--:R-:W-:Y:S05]  /*60d0*/  @P3 IMAD.WIDE R2, R0, 0x4, R2 ;  /* 0x0000000400023825 */ /* 0x008fea00078e0202 */
[----:B--2--5:R2:W5:Y:S02]  /*60e0*/  @P3 LDG.E R70, desc[UR4][R2.64] ;  /* 0x0000000402463981 */ /* 0x024564000c1e1900 */
[----:B--2---:R-:W3:Y:S02]  /*60f0*/  @!P3 LDC R70, c[0x0][0x8a0] ;  /* 0x00022800ff46bb82 */ /* 0x004ee40000000800 */
.L_x_105:
[----:B-----5:R-:W-:Y:S01]  /*6100*/  FSETP.NEU.AND P4, PT, R73, RZ, PT ;  /* 0x000000ff4900720b */ /* 0x020fe20003f8d000 */
[----:B------:R-:W-:Y:S01]  /*6110*/  BSSY B1, `(.L_x_106) ;  /* 0x0000047000017945 */ /* 0x000fe20003800000 */
[----:B------:R-:W-:Y:S01]  /*6120*/  SEL R5, RZ, 0xffffffff, P2 ;  /* 0xffffffffff057807 */ /* 0x000fe20001000000 */
[----:B------:R-:W-:Y:S01]  /*6130*/  IMAD.MOV.U32 R181, RZ, RZ, 0x1 ;  /* 0x00000001ffb57424 */ /* 0x000fe200078e00ff */
[----:B------:R-:W-:Y:S01]  /*6140*/  LOP3.LUT P3, RZ, R158, 0xff, RZ, 0xc0, !PT ;  /* 0x000000ff9eff7812 */ /* 0x000fe2000786c0ff */
[----:B------:R-:W-:Y:S01]  /*6150*/  IMAD R71, R68, 0x100, R69 ;  /* 0x0000010044477824 */ /* 0x000fe200078e0245 */
[----:B-1----:R-:W-:Y:S02]  /*6160*/  @P1 SEL R0, RZ, 0xffffffff, P4 ;  /* 0xffffffffff001807 */ /* 0x002fe40002000000 */
[----:B------:R-:W-:Y:S02]  /*6170*/  CS2R R154, SRZ ;  /* 0x00000000009a7805 */ /* 0x000fe4000001ff00 */
[----:B------:R-:W-:Y:S02]  /*6180*/  LEA R3, R168, UR44, 0x3 ;  /* 0x0000002ca8037c11 */ /* 0x000fe4000f8e18ff */
[----:B------:R-:W-:Y:S02]  /*6190*/  CS2R R152, SRZ ;  /* 0x0000000000987805 */ /* 0x000fe4000001ff00 */
[----:B------:R-:W-:Y:S02]  /*61a0*/  @P0 SEL R0, R5, R0, !P3 ;  /* 0x0000000005000207 */ /* 0x000fe40005800000 */
[----:B------:R-:W-:Y:S02]  /*61b0*/  CS2R R150, SRZ ;  /* 0x0000000000967805 */ /* 0x000fe4000001ff00 */
[----:B------:R-:W-:Y:S02]  /*61c0*/  LEA R163, R68, UR44, 0x3 ;  /* 0x0000002c44a37c11 */ /* 0x000fe4000f8e18ff */
[----:B------:R-:W-:Y:S02]  /*61d0*/  CS2R R148, SRZ ;  /* 0x0000000000947805 */ /* 0x000fe4000001ff00 */
[----:B------:R-:W-:Y:S02]  /*61e0*/  @P1 LOP3.LUT R0, R0, 0x1, RZ, 0xc0, !PT ;  /* 0x0000000100001812 */ /* 0x000fe400078ec0ff */
[----:B------:R-:W-:Y:S02]  /*61f0*/  CS2R R146, SRZ ;  /* 0x0000000000927805 */ /* 0x000fe4000001ff00 */
[----:B------:R-:W-:Y:S02]  /*6200*/  SHF.L.U32 R2, R170, 0x1f, RZ ;  /* 0x0000001faa027819 */ /* 0x000fe400000006ff */
[----:B------:R-:W-:Y:S02]  /*6210*/  CS2R R144, SRZ ;  /* 0x0000000000907805 */ /* 0x000fe4000001ff00 */
[----:B------:R-:W-:Y:S02]  /*6220*/  ISETP.NE.U32.OR P6, PT, R0, 0x1, !P1 ;  /* 0x000000010000780c */ /* 0x000fe40004fc5470 */
[----:B------:R-:W-:Y:S02]  /*6230*/  CS2R R142, SRZ ;  /* 0x00000000008e7805 */ /* 0x000fe4000001ff00 */
[----:B------:R-:W-:Y:S02]  /*6240*/  PLOP3.LUT P2, PT, PT, PT, UP1, 0x80, 0x8 ;  /* 0x000000000008781c */ /* 0x000fe40003f4f018 */
[----:B------:R-:W-:Y:S02]  /*6250*/  CS2R R140, SRZ ;  /* 0x00000000008c7805 */ /* 0x000fe4000001ff00 */
[----:B------:R-:W-:Y:S02]  /*6260*/  SEL R0, RZ, 0xffffffff, P4 ;  /* 0xffffffffff007807 */ /* 0x000fe40002000000 */
[----:B------:R-:W-:Y:S03]  /*6270*/  P2R R189, PR, RZ, 0x40 ;  /* 0x00000040ffbd7803 */ /* 0x000fe60000000000 */
[----:B------:R-:W-:Y:S04]  /*6280*/  @P6 SHF.L.U32 R4, R167, 0x1f, RZ ;  /* 0x0000001fa7046819 */ /* 0x000fe800000006ff */
[----:B------:R-:W-:Y:S01]  /*6290*/  @P2 SEL R0, R5, R0, !P3 ;  /* 0x0000000005002207 */ /* 0x000fe20005800000 */
[----:B------:R-:W1:Y:S03]  /*62a0*/  @P6 SYNCS.PHASECHK.TRANS64.TRYWAIT P1, [R3+URZ+0x40], R4 ;  /* 0x00004004030065a7 */ /* 0x000e6600080211ff */
[----:B------:R-:W-:Y:S04]  /*62b0*/  LOP3.LUT R0, R0, 0x1, RZ, 0xc0, !PT ;  /* 0x0000000100007812 */ /* 0x000fe800078ec0ff */
[----:B------:R-:W-:Y:S04]  /*62c0*/  ISETP.NE.U32.AND P5, PT, R0, 0x1, PT ;  /* 0x000000010000780c */ /* 0x000fe80003fa5070 */
[----:B------:R-:W-:Y:S01]  /*62d0*/  P2R R182, PR, RZ, 0x20 ;  /* 0x00000020ffb67803 */ /* 0x000fe20000000000 */
[----:B------:R2:W4:Y:S01]  /*62e0*/  SYNCS.PHASECHK.TRANS64.TRYWAIT P0, [R163+URZ+0xb0], R2 ;  /* 0x0000b002a30075a7 */ /* 0x00052200080011ff */
[----:B-1----:R-:W-:Y:S01]  /*62f0*/  @P6 SEL R181, RZ, 0x1, !P1 ;  /* 0x00000001ffb56807 */ /* 0x002fe20004800000 */
[----:B--2---:R-:W-:Y:S06]  /*6300*/  @!P6 BRA `(.L_x_107) ;  /* 0x00000000009ce947 */ /* 0x004fec0003800000 */
[----:B------:R-:W-:Y:S01]  /*6310*/  @P5 IMAD R7, R168, 0x2000, R173 ;  /* 0x00002000a8075824 */ /* 0x000fe200078e02ad */
[----:B------:R-:W-:Y:S01]  /*6320*/  ISETP.NE.AND P1, PT, R181, RZ, PT ;  /* 0x000000ffb500720c */ /* 0x000fe20003f25270 */
[----:B------:R-:W-:Y:S01]  /*6330*/  BSSY B0, `(.L_x_108) ;  /* 0x0000010000007945 */ /* 0x000fe20003800000 */
[----:B------:R-:W-:Y:S01]  /*6340*/  CS2R R142, SRZ ;  /* 0x00000000008e7805 */ /* 0x000fe2000001ff00 */
[--C-:B------:R-:W-:Y:S01]  /*6350*/  @P5 IMAD R6, R174, -0x10, R7.reuse ;  /* 0xfffffff0ae065824 */ /* 0x100fe200078e0207 */
[----:B------:R-:W-:Y:S01]  /*6360*/  CS2R R140, SRZ ;  /* 0x00000000008c7805 */ /* 0x000fe2000001ff00 */
[----:B------:R-:W-:Y:S01]  /*6370*/  @P5 IMAD R5, R172, -0x10, R7 ;  /* 0xfffffff0ac055824 */ /* 0x000fe200078e0207 */
[----:B------:R-:W-:Y:S01]  /*6380*/  CS2R R150, SRZ ;  /* 0x0000000000967805 */ /* 0x000fe2000001ff00 */
[----:B------:R-:W-:Y:S01]  /*6390*/  @P5 IMAD R4, R171, 0x10, R6 ;  /* 0x00000010ab045824 */ /* 0x000fe200078e0206 */
[----:B------:R-:W-:Y:S02]  /*63a0*/  CS2R R148, SRZ ;  /* 0x0000000000947805 */ /* 0x000fe4000001ff00 */
[----:B------:R-:W-:Y:S02]  /*63b0*/  CS2R R146, SRZ ;  /* 0x0000000000927805 */ /* 0x000fe4000001ff00 */
[----:B------:R-:W-:Y:S02]  /*63c0*/  CS2R R144, SRZ ;  /* 0x0000000000907805 */ /* 0x000fe4000001ff00 */
[----:B------:R-:W-:Y:S02]  /*63d0*/  CS2R R154, SRZ ;  /* 0x00000000009a7805 */ /* 0x000fe4000001ff00 */
[----:B------:R-:W-:Y:S01]  /*63e0*/  CS2R R152, SRZ ;  /* 0x0000000000987805 */ /* 0x000fe2000001ff00 */
[----:B------:R-:W-:Y:S06]  /*63f0*/  @P1 BRA `(.L_x_109) ;  /* 0x00000000000c1947 */ /* 0x000fec0003800000 */
[----:B------:R-:W-:Y:S04]  /*6400*/  SHF.L.U32 R0, R167, 0x1f, RZ ;  /* 0x0000001fa7007819 */ /* 0x000fe800000006ff */
[----:B------:R-:W1:Y:S02]  /*6410*/  SYNCS.PHASECHK.TRANS64.TRYWAIT P1, [R3+URZ+0x40], R0 ;  /* 0x00004000030075a7 */ /* 0x000e6400080211ff */
[----:B-1----:R-:W-:Y:S05]  /*6420*/  @!P1 BRA `(.L_x_110) ;  /* 0x00000060008c9947 */ /* 0x002fea0003800000 */
.L_x_109:
[----:B------:R-:W-:Y:S05]  /*6430*/  BSYNC B0 ;  /* 0x0000000000007941 */ /* 0x000fea0003800000 */
.L_x_108:
[----:B------:R-:W-:Y:S01]  /*6440*/  ISETP.NE.AND P1, PT, R182, RZ, PT ;  /* 0x000000ffb600720c */ /* 0x000fe20003f25270 */
[----:B-1----:R-:W-:Y:S02]  /*6450*/  VIADD R3, R3, 0x60 ;  /* 0x0000006003037836 */ /* 0x002fe40000000000 */
[----:B------:R-:W-:Y:S02]  /*6460*/  IMAD.U32 R0, RZ, RZ, UR45 ;  /* 0x0000002dff007e24 */ /* 0x000fe4000f8e00ff */
[----:B------:R-:W-:Y:S03]  /*6470*/  VIADD R168, R168, 0x1 ;  /* 0x00000001a8a87836 */ /* 0x000fe60000000000 */
[----:B------:R-:W-:Y:S05]  /*6480*/  PRMT R0, R0, 0x654, R3 ;  /* 0x0000065400007816 */ /* 0x000fea0000000003 */
[----:B------:R1:W2:Y:S04]  /*6490*/  @P1 LDS.128 R140, [R7] ;  /* 0x00000000078c1984 */ /* 0x0002a80000000c00 */
[----:B------:R1:W1:Y:S04]  /*64a0*/  @P1 LDS.128 R148, [R5+0x20] ;  /* 0x0000200005941984 */ /* 0x0002680000000c00 */
[----:B------:R1:W1:Y:S04]  /*64b0*/  @P1 LDS.128 R144, [R6+0x10] ;  /* 0x0000100006901984 */ /* 0x0002680000000c00 */
[----:B------:R1:W1:Y:S01]  /*64c0*/  @P1 LDS.128 R152, [R4+0x10] ;  /* 0x0000100004981984 */ /* 0x0002620000000c00 */
[C---:B------:R-:W-:Y:S01]  /*64d0*/  ISETP.NE.AND P1, PT, R168.reuse, 0x4, PT ;  /* 0x00000004a800780c */ /* 0x040fe20003f25270 */
[----:B------:R-:W-:Y:S01]  /*64e0*/  @!PT LDS RZ, [RZ] ;  /* 0x00000000fffff984 */ /* 0x000fe20000000800 */
[----:B------:R-:W-:Y:S01]  /*64f0*/  @!PT LDS RZ, [RZ] ;  /* 0x00000000fffff984 */ /* 0x000fe20000000800 */
[----:B------:R-:W-:Y:S01]  /*6500*/  @!PT LDS RZ, [RZ] ;  /* 0x00000000fffff984 */ /* 0x000fe20000000800 */
[----:B------:R-:W-:Y:S01]  /*6510*/  @!PT LDS RZ, [RZ] ;  /* 0x00000000fffff984 */ /* 0x000fe20000000800 */
[----:B------:R5:W-:Y:S06]  /*6520*/  MEMBAR.ALL.CTA ;  /* 0x0000000000007992 */ /* 0x000bec0000008000 */
[----:B-----5:R-:W5:Y:S01]  /*6530*/  FENCE.VIEW.ASYNC.S ;  /* 0x00000000000073c6 */ /* 0x020f620000000000 */
[----:B------:R-:W-:Y:S01]  /*6540*/  SEL R168, R168, RZ, P1 ;  /* 0x000000ffa8a87207 */ /* 0x000fe20000800000 */
[----:B-----5:R5:W-:Y:S02]  /*6550*/  SYNCS.ARRIVE.TRANS64.RED.A1T0 RZ, [R0+URZ], RZ ;  /* 0x000000ff00ff79a7 */ /* 0x020be400081004ff */
[----:B-----5:R-:W-:Y:S04]  /*6560*/  SEL R0, RZ, 0x1, P1 ;  /* 0x00000001ff007807 */ /* 0x020fe80000800000 */
[----:B--2---:R-:W-:Y:S02]  /*6570*/  LOP3.LUT R167, R167, R0, RZ, 0x3c, !PT ;  /* 0x00000000a7a77212 */ /* 0x004fe400078e3cff */
.L_x_107:
[----:B------:R-:W-:Y:S05]  /*6580*/  BSYNC B1 ;  /* 0x0000000000017941 */ /* 0x000fea0003800000 */
.L_x_106:
[----:B------:R-:W-:Y:S04]  /*6590*/  SHF.R.U32.HI R0, RZ, 0x15, R71 ;  /* 0x00000015ff007819 */ /* 0x000fe80000011647 */
[----:B------:R-:W-:Y:S01]  /*65a0*/  LOP3.LUT P1, RZ, R0, 0x3, R159, 0x48, !PT ;  /* 0x0000000300ff7812 */ /* 0x000fe2000782489f */
[----:B------:R-:W-:Y:S01]  /*65b0*/  @!UPT UIADD3 URZ, UPT, UPT, URZ, URZ, URZ ;  /* 0x000000fffffff290 */ /* 0x000fe2000fffe0ff */
[----:B----4-:R-:W-:Y:S11]  /*65c0*/  @P0 BRA `(.L_x_111) ;  /* 0x0000000000080947 */ /* 0x010ff60003800000 */
[----:B------:R-:W2:Y:S02]  /*65d0*/  SYNCS.PHASECHK.TRANS64.TRYWAIT P0, [R163+URZ+0xb0], R2 ;  /* 0x0000b002a30075a7 */ /* 0x000ea400080011ff */
[----:B--2---:R-:W-:Y:S05]  /*65e0*/  @!P0 BRA `(.L_x_112) ;  /* 0x0000006000308947 */ /* 0x004fea0003800000 */
.L_x_111:
[----:B------:R-:W-:Y:S04]  /*65f0*/  BSSY.RECONVERGENT B6, `(.L_x_113) ;  /* 0x0000012000067945 */ /* 0x000fe80003800200 */
[----:B------:R-:W-:Y:S05]  /*6600*/  @!P1 BRA `(.L_x_114) ;  /* 0x0000000000409947 */ /* 0x000fea0003800000 */
[----:B------:R-:W1:Y:S01]  /*6610*/  LDCU.64 UR8, c[0x4][0x78] ;  /* 0x01000f00ff0877ac */ /* 0x000e620008000a00 */
[----:B------:R-:W-:Y:S01]  /*6620*/  MOV R3, 0x0 ;  /* 0x0000000000037802 */ /* 0x000fe20000000f00 */
[----:B------:R-:W-:Y:S02]  /*6630*/  HFMA2 R12, -RZ, RZ, 0, 5.9604644775390625e-08 ;  /* 0x00000001ff0c7431 */ /* 0x000fe400000001ff */
[----:B------:R-:W-:Y:S02]  /*6640*/  IMAD.MOV.U32 R8, RZ, RZ, 0x192 ;  /* 0x00000192ff087424 */ /* 0x000fe400078e00ff */
[----:B------:R-:W-:Y:S01]  /*6650*/  IMAD.MOV.U32 R13, RZ, RZ, RZ ;  /* 0x000000ffff0d7224 */ /* 0x000fe200078e00ff */
[----:B------:R-:W4:Y:S01]  /*6660*/  LDCU.64 UR6, c[0x4][0x80] ;  /* 0x01001000ff0677ac */ /* 0x000f220008000a00 */
[----:B--2---:R-:W2:Y:S01]  /*6670*/  LDC.64 R2, c[0x4][R3] ;  /* 0x0100000003027b82 */ /* 0x004ea20000000a00 */
[----:B------:R-:W5:Y:S01]  /*6680*/  LDCU.64 UR4, c[0x4][0x18] ;  /* 0x01000300ff0477ac */ /* 0x000f620008000a00 */
[----:B-1----:R-:W-:Y:S01]  /*6690*/  MOV R5, UR9 ;  /* 0x0000000900057c02 */ /* 0x002fe20008000f00 */
[----:B------:R-:W-:Y:S01]  /*66a0*/  IMAD.U32 R4, RZ, RZ, UR8 ;  /* 0x00000008ff047e24 */ /* 0x000fe2000f8e00ff */
[----:B----4-:R-:W-:Y:S01]  /*66b0*/  MOV R7, UR7 ;  /* 0x0000000700077c02 */ /* 0x010fe20008000f00 */
[----:B------:R-:W-:Y:S01]  /*66c0*/  IMAD.U32 R6, RZ, RZ, UR6 ;  /* 0x00000006ff067e24 */ /* 0x000fe2000f8e00ff */
[----:B-----5:R-:W-:Y:S01]  /*66d0*/  MOV R11, UR5 ;  /* 0x00000005000b7c02 */ /* 0x020fe20008000f00 */
[----:B------:R-:W-:Y:S02]  /*66e0*/  IMAD.U32 R10, RZ, RZ, UR4 ;  /* 0x00000004ff0a7e24 */ /* 0x000fe4000f8e00ff */
[----:B------:R-:W-:Y:S07]  /*66f0*/  LEPC R20, `(.L_x_114) ;  /* 0x000000001014794e */ /* 0x000fee0000000000 */
[----:B--23--:R-:W-:Y:S05]  /*6700*/  CALL.ABS.NOINC R2 ;  /* 0x0000000002007343 */ /* 0x00cfea0003c00000 */
.L_x_114:
[----:B------:R-:W-:Y:S05]  /*6710*/  BSYNC.RECONVERGENT B6 ;  /* 0x0000000000067941 */ /* 0x000fea0003800200 */
.L_x_113:
[-C--:B------:R-:W-:Y:S01]  /*6720*/  F2FP.F16.E5M2.UNPACK_B R74, R140.reuse ;  /* 0x0000008cff4a723e */ /* 0x080fe200020004ff */
[----:B------:R-:W-:Y:S05]  /*6730*/  WARPSYNC.ALL ;  /* 0x0000000000007948 */ /* 0x000fea0003800000 */
[----:B------:R-:W-:Y:S01]  /*6740*/  R2UR UR4, R71 ;  /* 0x00000000470472ca */ /* 0x000fe200000e0000 */
[--C-:B------:R-:W-:Y:S01]  /*6750*/  HADD2.F32 R72, -RZ, R74.reuse.H0_H0 ;  /* 0x2000004aff487230 */ /* 0x100fe20000004100 */
[----:B------:R-:W-:Y:S01]  /*6760*/  F2FP.F16.E5M2.UNPACK_B R76, R140.H1 ;  /* 0x0000008cff4c723e */ /* 0x000fe200030004ff */
[----:B------:R-:W-:Y:S01]  /*6770*/  HADD2.F32 R75, -RZ, R74.H1_H1 ;  /* 0x3000004aff4b7230 */ /* 0x000fe20000004100 */
[-C--:B------:R-:W-:Y:S01]  /*6780*/  F2FP.F16.E5M2.UNPACK_B R78, R141.reuse ;  /* 0x0000008dff4e723e */ /* 0x080fe200020004ff */
[----:B------:R-:W-:Y:S01]  /*6790*/  BSSY.RECONVERGENT B0, `(.L_x_115) ;  /* 0x000011d000007945 */ /* 0x000fe20003800200 */
[----:B------:R-:W-:Y:S01]  /*67a0*/  F2FP.F16.E5M2.UNPACK_B R80, R141.H1 ;  /* 0x0000008dff50723e */ /* 0x000fe200030004ff */
[----:B------:R-:W-:Y:S01]  /*67b0*/  HADD2.F32 R74, -RZ, R76.H0_H0 ;  /* 0x2000004cff4a7230 */ /* 0x000fe20000004100 */
[-C--:B------:R-:W-:Y:S01]  /*67c0*/  F2FP.F16.E5M2.UNPACK_B R82, R142.reuse ;  /* 0x0000008eff52723e */ /* 0x080fe200020004ff */
[--C-:B------:R-:W-:Y:S01]  /*67d0*/  HADD2.F32 R77, -RZ, R78.reuse.H0_H0 ;  /* 0x2000004eff4d7230 */ /* 0x100fe20000004100 */
[----:B------:R-:W-:Y:S01]  /*67e0*/  F2FP.F16.E5M2.UNPACK_B R84, R142.H1 ;  /* 0x0000008eff54723e */ /* 0x000fe200030004ff */
[----:B------:R-:W-:Y:S01]  /*67f0*/  HADD2.F32 R78, -RZ, R78.H1_H1 ;  /* 0x3000004eff4e7230 */ /* 0x000fe20000004100 */
[-C--:B------:R-:W-:Y:S01]  /*6800*/  F2FP.F16.E5M2.UNPACK_B R86, R143.reuse ;  /* 0x0000008fff56723e */ /* 0x080fe200020004ff */
[----:B-1----:R-:W3:Y:S01]  /*6810*/  LDTM.x64 R4, tmem[UR4] ;  /* 0x00000004000479ee */ /* 0x002ee20008340000 */
[----:B------:R-:W-:Y:S01]  /*6820*/  F2FP.F16.E5M2.UNPACK_B R88, R143.H1 ;  /* 0x0000008fff58723e */ /* 0x000fe200030004ff */
[----:B------:R-:W-:Y:S01]  /*6830*/  HADD2.F32 R76, -RZ, R76.H1_H1 ;  /* 0x3000004cff4c7230 */ /* 0x000fe20000004100 */
[-C--:B------:R-:W-:Y:S01]  /*6840*/  F2FP.F16.E5M2.UNPACK_B R90, R144.reuse ;  /* 0x00000090ff5a723e */ /* 0x080fe200020004ff */
[----:B------:R-:W-:Y:S01]  /*6850*/  HADD2.F32 R79, -RZ, R80.H0_H0 ;  /* 0x20000050ff4f7230 */ /* 0x000fe20000004100 */
[----:B------:R-:W-:Y:S01]  /*6860*/  F2FP.F16.E5M2.UNPACK_B R92, R144.H1 ;  /* 0x00000090ff5c723e */ /* 0x000fe200030004ff */
[--C-:B------:R-:W-:Y:S01]  /*6870*/  HADD2.F32 R81, -RZ, R82.reuse.H0_H0 ;  /* 0x20000052ff517230 */ /* 0x100fe20000004100 */
[----:B------:R-:W-:Y:S01]  /*6880*/  SHF.L.U32 R188, R166, 0x4, RZ ;  /* 0x00000004a6bc7819 */ /* 0x000fe200000006ff */
[----:B------:R-:W-:Y:S01]  /*6890*/  HADD2.F32 R82, -RZ, R82.H1_H1 ;  /* 0x30000052ff527230 */ /* 0x000fe20000004100 */
[----:B------:R-:W-:Y:S01]  /*68a0*/  SHF.L.U32 R190, R165, 0x4, RZ ;  /* 0x00000004a5be7819 */ /* 0x000fe200000006ff */
[--C-:B------:R-:W-:Y:S01]  /*68b0*/  HADD2.F32 R85, -RZ, R86.reuse.H0_H0 ;  /* 0x20000056ff557230 */ /* 0x100fe20000004100 */
[C---:B------:R-:W-:Y:S01]  /*68c0*/  IADD3 R178, PT, PT, R173.reuse, R188, RZ ;  /* 0x000000bcadb27210 */ /* 0x040fe20007ffe0ff */
[----:B------:R-:W-:Y:S01]  /*68d0*/  HADD2.F32 R86, -RZ, R86.H1_H1 ;  /* 0x30000056ff567230 */ /* 0x000fe20000004100 */
[----:B------:R-:W-:Y:S01]  /*68e0*/  IADD3 R180, PT, PT, R173, R190, RZ ;  /* 0x000000beadb47210 */ /* 0x000fe20007ffe0ff */
[--C-:B------:R-:W-:Y:S01]  /*68f0*/  HADD2.F32 R89, -RZ, R90.reuse.H0_H0 ;  /* 0x2000005aff597230 */ /* 0x100fe20000004100 */
[----:B------:R-:W-:Y:S01]  /*6900*/  SHF.L.U32 R183, R171, 0x4, RZ ;  /* 0x00000004abb77819 */ /* 0x000fe200000006ff */
[----:B------:R-:W-:Y:S01]  /*6910*/  HADD2.F32 R90, -RZ, R90.H1_H1 ;  /* 0x3000005aff5a7230 */ /* 0x000fe20000004100 */
[----:B------:R-:W-:Y:S01]  /*6920*/  F2FP.F16.E5M2.UNPACK_B R94, R145 ;  /* 0x00000091ff5e723e */ /* 0x000fe200020004ff */
[----:B------:R-:W-:Y:S01]  /*6930*/  HADD2.F32 R80, -RZ, R80.H1_H1 ;  /* 0x30000050ff507230 */ /* 0x000fe20000004100 */
[----:B------:R-:W-:Y:S01]  /*6940*/  F2FP.F16.E5M2.UNPACK_B R98, R146 ;  /* 0x00000092ff62723e */ /* 0x000fe200020004ff */
[----:B------:R-:W-:Y:S01]  /*6950*/  HADD2.F32 R83, -RZ, R84.H0_H0 ;  /* 0x20000054ff537230 */ /* 0x000fe20000004100 */
[----:B------:R-:W-:Y:S01]  /*6960*/  F2FP.F16.E5M2.UNPACK_B R102, R147 ;  /* 0x00000093ff66723e */ /* 0x000fe200020004ff */
[--C-:B------:R-:W-:Y:S01]  /*6970*/  HADD2.F32 R93, -RZ, R94.reuse.H0_H0 ;  /* 0x2000005eff5d7230 */ /* 0x100fe20000004100 */
[----:B------:R-:W-:Y:S01]  /*6980*/  F2FP.F16.E5M2.UNPACK_B R106, R148 ;  /* 0x00000094ff6a723e */ /* 0x000fe200020004ff */
[C---:B---3--:R-:W-:Y:S01]  /*6990*/  FMUL R0, R70.reuse, R4 ;  /* 0x0000000446007220 */ /* 0x048fe20000400000 */
[C---:B--2---:R-:W-:Y:S01]  /*69a0*/  FMUL R2, R70.reuse, R5 ;  /* 0x0000000546027220 */ /* 0x044fe20000400000 */
[C---:B------:R-:W-:Y:S01]  /*69b0*/  FMUL R4, R70.reuse, R8 ;  /* 0x0000000846047220 */ /* 0x040fe20000400000 */
[C---:B------:R-:W-:Y:S01]  /*69c0*/  FMUL R5, R70.reuse, R9 ;  /* 0x0000000946057220 */ /* 0x040fe20000400000 */
[C---:B------:R-:W-:Y:S01]  /*69d0*/  FFMA R0, R73.reuse, R72, R0 ;  /* 0x0000004849007223 */ /* 0x040fe20000000000 */
[C---:B------:R-:W-:Y:S01]  /*69e0*/  FFMA R2, R73.reuse, R75, R2 ;  /* 0x0000004b49027223 */ /* 0x040fe20000000002 */
[C---:B------:R-:W-:Y:S01]  /*69f0*/  FMUL R8, R70.reuse, R12 ;  /* 0x0000000c46087220 */ /* 0x040fe20000400000 */
[C---:B------:R-:W-:Y:S01]  /*6a00*/  FMUL R9, R70.reuse, R13 ;  /* 0x0000000d46097220 */ /* 0x040fe20000400000 */
[C---:B------:R-:W-:Y:S01]  /*6a10*/  FMUL R12, R70.reuse, R16 ;  /* 0x00000010460c7220 */ /* 0x040fe20000400000 */
[C---:B------:R-:W-:Y:S01]  /*6a20*/  FMUL R13, R70.reuse, R17 ;  /* 0x00000011460d7220 */ /* 0x040fe20000400000 */
[C---:B------:R-:W-:Y:S01]  /*6a30*/  FMUL R16, R70.reuse, R20 ;  /* 0x0000001446107220 */ /* 0x040fe20000400000 */
[C---:B------:R-:W-:Y:S01]  /*6a40*/  FMUL R17, R70.reuse, R21 ;  /* 0x0000001546117220 */ /* 0x040fe20000400000 */
[----:B------:R-:W-:Y:S02]  /*6a50*/  HADD2.F32 R94, -RZ, R94.H1_H1 ;  /* 0x3000005eff5e7230 */ /* 0x000fe40000004100 */
[C---:B------:R-:W-:Y:S01]  /*6a60*/  FMUL R20, R70.reuse, R24 ;  /* 0x0000001846147220 */ /* 0x040fe20000400000 */
[C---:B------:R-:W-:Y:S01]  /*6a70*/  FMUL R21, R70.reuse, R25 ;  /* 0x0000001946157220 */ /* 0x040fe20000400000 */
[--C-:B------:R-:W-:Y:S02]  /*6a80*/  HADD2.F32 R97, -RZ, R98.reuse.H0_H0 ;  /* 0x20000062ff617230 */ /* 0x100fe40000004100 */
[C---:B------:R-:W-:Y:S01]  /*6a90*/  FMUL R24, R70.reuse, R28 ;  /* 0x0000001c46187220 */ /* 0x040fe20000400000 */
[----:B------:R-:W-:Y:S02]  /*6aa0*/  HADD2.F32 R98, -RZ, R98.H1_H1 ;  /* 0x30000062ff627230 */ /* 0x000fe40000004100 */
[C---:B------:R-:W-:Y:S01]  /*6ab0*/  FMUL R25, R70.reuse, R29 ;  /* 0x0000001d46197220 */ /* 0x040fe20000400000 */
[--C-:B------:R-:W-:Y:S02]  /*6ac0*/  HADD2.F32 R101, -RZ, R102.reuse.H0_H0 ;  /* 0x20000066ff657230 */ /* 0x100fe40000004100 */
[C---:B------:R-:W-:Y:S01]  /*6ad0*/  FMUL R28, R70.reuse, R32 ;  /* 0x00000020461c7220 */ /* 0x040fe20000400000 */
[----:B------:R-:W-:Y:S02]  /*6ae0*/  HADD2.F32 R102, -RZ, R102.H1_H1 ;  /* 0x30000066ff667230 */ /* 0x000fe40000004100 */
[C---:B------:R-:W-:Y:S01]  /*6af0*/  FMUL R29, R70.reuse, R33 ;  /* 0x00000021461d7220 */ /* 0x040fe20000400000 */
[--C-:B------:R-:W-:Y:S02]  /*6b00*/  HADD2.F32 R105, -RZ, R106.reuse.H0_H0 ;  /* 0x2000006aff697230 */ /* 0x100fe40000004100 */
[C---:B------:R-:W-:Y:S01]  /*6b10*/  FMUL R32, R70.reuse, R36 ;  /* 0x0000002446207220 */ /* 0x040fe20000400000 */
[----:B------:R-:W-:Y:S01]  /*6b20*/  F2FP.F16.E5M2.UNPACK_B R96, R145.H1 ;  /* 0x00000091ff60723e */ /* 0x000fe200030004ff */
[----:B------:R-:W-:Y:S02]  /*6b30*/  HADD2.F32 R106, -RZ, R106.H1_H1 ;  /* 0x3000006aff6a7230 */ /* 0x000fe40000004100 */
[C---:B------:R-:W-:Y:S01]  /*6b40*/  FMUL R33, R70.reuse, R37 ;  /* 0x0000002546217220 */ /* 0x040fe20000400000 */
[C---:B------:R-:W-:Y:S01]  /*6b50*/  FMUL R36, R70.reuse, R40 ;  /* 0x0000002846247220 */ /* 0x040fe20000400000 */
[----:B------:R-:W-:Y:S01]  /*6b60*/  F2FP.F16.E5M2.UNPACK_B R100, R146.H1 ;  /* 0x00000092ff64723e */ /* 0x000fe200030004ff */
        /* <DEDUP_REMOVED lines=8> */
[----:B------:R-:W-:Y:S01]  /*6bf0*/  F2FP.F16.E5M2.UNPACK_B R110, R149 ;  /* 0x00000095ff6e723e */ /* 0x000fe200020004ff */
[C---:B------:R-:W-:Y:S01]  /*6c00*/  FMUL R49, R70.reuse, R53 ;  /* 0x0000003546317220 */ /* 0x040fe20000400000 */
[C---:B------:R-:W-:Y:S01]  /*6c10*/  FMUL R52, R70.reuse, R56 ;  /* 0x0000003846347220 */ /* 0x040fe20000400000 */
[----:B------:R-:W-:Y:S01]  /*6c20*/  F2FP.F16.E5M2.UNPACK_B R112, R149.H1 ;  /* 0x00000095ff70723e */ /* 0x000fe200030004ff */
[C---:B------:R-:W-:Y:S01]  /*6c30*/  FMUL R53, R70.reuse, R57 ;  /* 0x0000003946357220 */ /* 0x040fe20000400000 */
[--C-:B------:R-:W-:Y:S02]  /*6c40*/  HADD2.F32 R109, -RZ, R110.reuse.H0_H0 ;  /* 0x2000006eff6d7230 */ /* 0x100fe40000004100 */
[C---:B------:R-:W-:Y:S01]  /*6c50*/  FMUL R56, R70.reuse, R60 ;  /* 0x0000003c46387220 */ /* 0x040fe20000400000 */
[----:B------:R-:W-:Y:S01]  /*6c60*/  F2FP.F16.E5M2.UNPACK_B R114, R150 ;  /* 0x00000096ff72723e */ /* 0x000fe200020004ff */
[----:B------:R-:W-:Y:S02]  /*6c70*/  HADD2.F32 R110, -RZ, R110.H1_H1 ;  /* 0x3000006eff6e7230 */ /* 0x000fe40000004100 */
[C---:B------:R-:W-:Y:S01]  /*6c80*/  FMUL R57, R70.reuse, R61 ;  /* 0x0000003d46397220 */ /* 0x040fe20000400000 */
[C---:B------:R-:W-:Y:S01]  /*6c90*/  FMUL R60, R70.reuse, R64 ;  /* 0x00000040463c7220 */ /* 0x040fe20000400000 */
[----:B------:R-:W-:Y:S01]  /*6ca0*/  F2FP.F16.E5M2.UNPACK_B R116, R150.H1 ;  /* 0x00000096ff74723e */ /* 0x000fe200030004ff */
[--C-:B------:R-:W-:Y:S02]  /*6cb0*/  HADD2.F32 R113, -RZ, R114.reuse.H0_H0 ;  /* 0x20000072ff717230 */ /* 0x100fe40000004100 */
[C---:B------:R-:W-:Y:S01]  /*6cc0*/  FMUL R61, R70.reuse, R65 ;  /* 0x00000041463d7220 */ /* 0x040fe20000400000 */
[----:B------:R-:W-:Y:S02]  /*6cd0*/  HADD2.F32 R114, -RZ, R114.H1_H1 ;  /* 0x30000072ff727230 */ /* 0x000fe40000004100 */
[C---:B------:R-:W-:Y:S01]  /*6ce0*/  FMUL R3, R70.reuse, R6 ;  /* 0x0000000646037220 */ /* 0x040fe20000400000 */
[----:B------:R-:W-:Y:S01]  /*6cf0*/  F2FP.F16.E5M2.UNPACK_B R118, R151 ;  /* 0x00000097ff76723e */ /* 0x000fe200020004ff */
[C---:B------:R-:W-:Y:S01]  /*6d00*/  FMUL R7, R70.reuse, R7 ;  /* 0x0000000746077220 */ /* 0x040fe20000400000 */
[C---:B------:R-:W-:Y:S01]  /*6d10*/  FMUL R6, R70.reuse, R10 ;  /* 0x0000000a46067220 */ /* 0x040fe20000400000 */
[----:B------:R-:W-:Y:S01]  /*6d20*/  F2FP.F16.E5M2.UNPACK_B R120, R151.H1 ;  /* 0x00000097ff78723e */ /* 0x000fe200030004ff */
[C---:B------:R-:W-:Y:S01]  /*6d30*/  FFMA R3, R73.reuse, R74, R3 ;  /* 0x0000004a49037223 */ /* 0x040fe20000000003 */
[C---:B------:R-:W-:Y:S01]  /*6d40*/  FFMA R7, R73.reuse, R76, R7 ;  /* 0x0000004c49077223 */ /* 0x040fe20000000007 */
[----:B------:R-:W-:Y:S01]  /*6d50*/  F2FP.F16.E5M2.UNPACK_B R122, R152 ;  /* 0x00000098ff7a723e */ /* 0x000fe200020004ff */
[C---:B------:R-:W-:Y:S01]  /*6d60*/  FFMA R4, R73.reuse, R77, R4 ;  /* 0x0000004d49047223 */ /* 0x040fe20000000004 */
[C---:B------:R-:W-:Y:S01]  /*6d70*/  FFMA R5, R73.reuse, R78, R5 ;  /* 0x0000004e49057223 */ /* 0x040fe20000000005 */
[----:B------:R-:W-:Y:S01]  /*6d80*/  F2FP.F16.E5M2.UNPACK_B R124, R152.H1 ;  /* 0x00000098ff7c723e */ /* 0x000fe200030004ff */
[----:B------:R-:W-:Y:S01]  /*6d90*/  FFMA R6, R73, R79, R6 ;  /* 0x0000004f49067223 */ /* 0x000fe20000000006 */
[----:B------:R-:W-:Y:S01]  /*6da0*/  F2FP.SATFINITE.E5M2.F32.PACK_AB_MERGE_C R179, R7, R3, RZ ;  /* 0x0000000307b3723e */ /* 0x000fe200048060ff */
[--C-:B------:R-:W-:Y:S02]  /*6db0*/  HADD2.F32 R117, -RZ, R118.reuse.H0_H0 ;  /* 0x20000076ff757230 */ /* 0x100fe40000004100 */
[----:B------:R-:W-:Y:S01]  /*6dc0*/  FMUL R11, R70, R11 ;  /* 0x0000000b460b7220 */ /* 0x000fe20000400000 */
[----:B------:R-:W-:Y:S01]  /*6dd0*/  HADD2.F32 R118, -RZ, R118.H1_H1 ;  /* 0x30000076ff767230 */ /* 0x000fe20000004100 */
[----:B------:R-:W-:Y:S01]  /*6de0*/  F2FP.SATFINITE.E5M2.F32.PACK_AB_MERGE_C R184, R2, R0, R179 ;  /* 0x0000000002b8723e */ /* 0x000fe200048060b3 */
[--C-:B------:R-:W-:Y:S01]  /*6df0*/  HADD2.F32 R121, -RZ, R122.reuse.H0_H0 ;  /* 0x2000007aff797230 */ /* 0x100fe20000004100 */
[----:B------:R-:W-:Y:S01]  /*6e00*/  IADD3 R179, PT, PT, R183, R178, RZ ;  /* 0x000000b2b7b37210 */ /* 0x000fe20007ffe0ff */
[C---:B------:R-:W-:Y:S01]  /*6e10*/  FFMA R11, R73.reuse, R80, R11 ;  /* 0x00000050490b7223 */ /* 0x040fe2000000000b */
[C---:B------:R-:W-:Y:S01]  /*6e20*/  FFMA R8, R73.reuse, R81, R8 ;  /* 0x0000005149087223 */ /* 0x040fe20000000008 */
[----:B------:R-:W-:Y:S01]  /*6e30*/  FFMA R9, R73, R82, R9 ;  /* 0x0000005249097223 */ /* 0x000fe20000000009 */
[----:B------:R-:W-:Y:S02]  /*6e40*/  HADD2.F32 R122, -RZ, R122.H1_H1 ;  /* 0x3000007aff7a7230 */ /* 0x000fe40000004100 */
[C---:B------:R-:W-:Y:S01]  /*6e50*/  FMUL R10, R70.reuse, R14 ;  /* 0x0000000e460a7220 */ /* 0x040fe20000400000 */
[----:B------:R-:W-:Y:S01]  /*6e60*/  HADD2.F32 R84, -RZ, R84.H1_H1 ;  /* 0x30000054ff547230 */ /* 0x000fe20000004100 */
[----:B------:R-:W-:Y:S01]  /*6e70*/  F2FP.SATFINITE.E5M2.F32.PACK_AB_MERGE_C R185, R11, R6, RZ ;  /* 0x000000060bb9723e */ /* 0x000fe200048060ff */
[C---:B------:R-:W-:Y:S01]  /*6e80*/  FMUL R15, R70.reuse, R15 ;  /* 0x0000000f460f7220 */ /* 0x040fe20000400000 */
[--C-:B------:R-:W-:Y:S02]  /*6e90*/  HADD2.F32 R87, -RZ, R88.reuse.H0_H0 ;  /* 0x20000058ff577230 */ /* 0x100fe40000004100 */
[----:B------:R-:W-:Y:S01]  /*6ea0*/  FFMA R10, R73, R83, R10 ;  /* 0x00000053490a7223 */ /* 0x000fe2000000000a */
[----:B------:R-:W-:Y:S01]  /*6eb0*/  F2FP.SATFINITE.E5M2.F32.PACK_AB_MERGE_C R185, R5, R4, R185 ;  /* 0x0000000405b9723e */ /* 0x000fe200048060b9 */
[C---:B------:R-:W-:Y:S01]  /*6ec0*/  FFMA R15, R73.reuse, R84, R15 ;  /* 0x00000054490f7223 */ /* 0x040fe2000000000f */
[C---:B------:R-:W-:Y:S01]  /*6ed0*/  FFMA R12, R73.reuse, R85, R12 ;  /* 0x00000055490c7223 */ /* 0x040fe2000000000c */
[----:B------:R-:W-:Y:S01]  /*6ee0*/  FFMA R13, R73, R86, R13 ;  /* 0x00000056490d7223 */ /* 0x000fe2000000000d */
[----:B------:R-:W-:Y:S02]  /*6ef0*/  HADD2.F32 R88, -RZ, R88.H1_H1 ;  /* 0x30000058ff587230 */ /* 0x000fe40000004100 */
[C---:B------:R-:W-:Y:S01]  /*6f00*/  FMUL R14, R70.reuse, R18 ;  /* 0x00000012460e7220 */ /* 0x040fe20000400000 */
[----:B------:R-:W-:Y:S01]  /*6f10*/  F2FP.F16.E5M2.UNPACK_B R126, R153 ;  /* 0x00000099ff7e723e */ /* 0x000fe200020004ff */
[C---:B------:R-:W-:Y:S01]  /*6f20*/  FMUL R19, R70.reuse, R19 ;  /* 0x0000001346137220 */ /* 0x040fe20000400000 */
[----:B------:R-:W-:Y:S01]  /*6f30*/  HADD2.F32 R91, -RZ, R92.H0_H0 ;  /* 0x2000005cff5b7230 */ /* 0x000fe20000004100 */
[----:B------:R-:W-:Y:S01]  /*6f40*/  F2FP.SATFINITE.E5M2.F32.PACK_AB_MERGE_C R186, R15, R10, RZ ;  /* 0x0000000a0fba723e */ /* 0x000fe200048060ff */
[C---:B------:R-:W-:Y:S01]  /*6f50*/  FFMA R14, R73.reuse, R87, R14 ;  /* 0x00000057490e7223 */ /* 0x040fe2000000000e */
[C---:B------:R-:W-:Y:S01]  /*6f60*/  FFMA R19, R73.reuse, R88, R19 ;  /* 0x0000005849137223 */ /* 0x040fe20000000013 */
[C---:B------:R-:W-:Y:S01]  /*6f70*/  FFMA R16, R73.reuse, R89, R16 ;  /* 0x0000005949107223 */ /* 0x040fe20000000010 */
[----:B------:R-:W-:Y:S01]  /*6f80*/  F2FP.F16.E5M2.UNPACK_B R128, R153.H1 ;  /* 0x00000099ff80723e */ /* 0x000fe200030004ff */
[----:B------:R-:W-:Y:S01]  /*6f90*/  FFMA R17, R73, R90, R17 ;  /* 0x0000005a49117223 */ /* 0x000fe20000000011 */
[----:B------:R-:W-:Y:S01]  /*6fa0*/  F2FP.SATFINITE.E5M2.F32.PACK_AB_MERGE_C R186, R9, R8, R186 ;  /* 0x0000000809ba723e */ /* 0x000fe200048060ba */
[--C-:B------:R-:W-:Y:S01]  /*6fb0*/  HADD2.F32 R125, -RZ, R126.reuse.H0_H0 ;  /* 0x2000007eff7d7230 */ /* 0x100fe20000004100 */
[----:B------:R-:W-:Y:S01]  /*6fc0*/  F2FP.SATFINITE.E5M2.F32.PACK_AB_MERGE_C R187, R19, R14, RZ ;  /* 0x0000000e13bb723e */ /* 0x000fe200048060ff */
[----:B------:R-:W-:Y:S02]  /*6fd0*/  HADD2.F32 R126, -RZ, R126.H1_H1 ;  /* 0x3000007eff7e7230 */ /* 0x000fe40000004100 */
[C---:B------:R-:W-:Y:S01]  /*6fe0*/  FMUL R18, R70.reuse, R22 ;  /* 0x0000001646127220 */ /* 0x040fe20000400000 */
[----:B------:R-:W-:Y:S01]  /*6ff0*/  HADD2.F32 R92, -RZ, R92.H1_H1 ;  /* 0x3000005cff5c7230 */ /* 0x000fe20000004100 */
[----:B------:R-:W-:Y:S01]  /*7000*/  F2FP.SATFINITE.E5M2.F32.PACK_AB_MERGE_C R187, R13, R12, R187 ;  /* 0x0000000c0dbb723e */ /* 0x000fe200048060bb */
[C---:B------:R-:W-:Y:S01]  /*7010*/  FMUL R23, R70.reuse, R23 ;  /* 0x0000001746177220 */ /* 0x040fe20000400000 */
[--C-:B------:R-:W-:Y:S02]  /*7020*/  HADD2.F32 R95, -RZ, R96.reuse.H0_H0 ;  /* 0x20000060ff5f7230 */ /* 0x100fe40000004100 */
[C---:B------:R-:W-:Y:S01]  /*7030*/  FFMA R18, R73.reuse, R91, R18 ;  /* 0x0000005b49127223 */ /* 0x040fe20000000012 */
[----:B------:R-:W-:Y:S01]  /*7040*/  HADD2.F32 R96, -RZ, R96.H1_H1 ;  /* 0x30000060ff607230 */ /* 0x000fe20000004100 */
[----:B------:R1:W-:Y:S01]  /*7050*/  STS.128 [R137+UR44+0x8200], R184 ;  /* 0x008200b889007988 */ /* 0x0003e20008000c2c */
[C---:B------:R-:W-:Y:S01]  /*7060*/  FFMA R23, R73.reuse, R92, R23 ;  /* 0x0000005c49177223 */ /* 0x040fe20000000017 */
[C---:B------:R-:W-:Y:S01]  /*7070*/  FFMA R20, R73.reuse, R93, R20 ;  /* 0x0000005d49147223 */ /* 0x040fe20000000014 */
[----:B------:R-:W-:Y:S01]  /*7080*/  FFMA R21, R73, R94, R21 ;  /* 0x0000005e49157223 */ /* 0x000fe20000000015 */
        /* <DEDUP_REMOVED lines=20> */
[----:B------:R-:W-:Y:S02]  /*71d0*/  HADD2.F32 R104, -RZ, R104.H1_H1 ;  /* 0x30000068ff687230 */ /* 0x000fe40000004100 */
        /* <DEDUP_REMOVED lines=24> */
[----:B------:R1:W-:Y:S01]  /*7360*/  STS.128 [R178+0x8010], R192 ;  /* 0x008010c0b2007388 */ /* 0x0003e20000000c00 */
[C---:B------:R-:W-:Y:S01]  /*7370*/  FFMA R39, R73.reuse, R108, R39 ;  /* 0x0000006c49277223 */ /* 0x040fe20000000027 */
[C---:B------:R-:W-:Y:S01]  /*7380*/  FFMA R36, R73.reuse, R109, R36 ;  /* 0x0000006d49247223 */ /* 0x040fe20000000024 */
[----:B------:R-:W-:Y:S01]  /*7390*/  FFMA R37, R73, R110, R37 ;  /* 0x0000006e49257223 */ /* 0x000fe20000000025 */
[----:B------:R-:W-:Y:S01]  /*73a0*/  FMUL R38, R70, R42 ;  /* 0x0000002a46267220 */ /* 0x000fe20000400000 */
[----:B------:R-:W-:Y:S01]  /*73b0*/  ISETP.NE.AND P0, PT, R176, RZ, PT ;  /* 0x000000ffb000720c */ /* 0x000fe20003f05270 */
[C---:B------:R-:W-:Y:S01]  /*73c0*/  FMUL R43, R70.reuse, R43 ;  /* 0x0000002b462b7220 */ /* 0x040fe20000400000 */
[--C-:B------:R-:W-:Y:S01]  /*73d0*/  HADD2.F32 R115, -RZ, R116.reuse.H0_H0 ;  /* 0x20000074ff737230 */ /* 0x100fe20000004100 */
[----:B------:R-:W-:Y:S01]  /*73e0*/  F2FP.SATFINITE.E5M2.F32.PACK_AB_MERGE_C R196, R39, R34, RZ ;  /* 0x0000002227c4723e */ /* 0x000fe200048060ff */
[C---:B------:R-:W-:Y:S01]  /*73f0*/  FFMA R38, R73.reuse, R111, R38 ;  /* 0x0000006f49267223 */ /* 0x040fe20000000026 */
[C---:B------:R-:W-:Y:S01]  /*7400*/  FFMA R43, R73.reuse, R112, R43 ;  /* 0x00000070492b7223 */ /* 0x040fe2000000002b */
[----:B------:R-:W-:Y:S01]  /*7410*/  FFMA R40, R73, R113, R40 ;  /* 0x0000007149287223 */ /* 0x000fe20000000028 */
[----:B------:R-:W-:Y:S01]  /*7420*/  F2FP.SATFINITE.E5M2.F32.PACK_AB_MERGE_C R196, R33, R32, R196 ;  /* 0x0000002021c4723e */ /* 0x000fe200048060c4 */
[----:B------:R-:W-:Y:S01]  /*7430*/  FFMA R41, R73, R114, R41 ;  /* 0x0000007249297223 */ /* 0x000fe20000000029 */
[----:B------:R-:W-:Y:S01]  /*7440*/  HADD2.F32 R116, -RZ, R116.H1_H1 ;  /* 0x30000074ff747230 */ /* 0x000fe20000004100 */
[----:B------:R-:W-:Y:S01]  /*7450*/  F2FP.SATFINITE.E5M2.F32.PACK_AB_MERGE_C R197, R43, R38, RZ ;  /* 0x000000262bc5723e */ /* 0x000fe200048060ff */
[C---:B------:R-:W-:Y:S01]  /*7460*/  FMUL R42, R70.reuse, R46 ;  /* 0x0000002e462a7220 */ /* 0x040fe20000400000 */
[C---:B------:R-:W-:Y:S01]  /*7470*/  FMUL R47, R70.reuse, R47 ;  /* 0x0000002f462f7220 */ /* 0x040fe20000400000 */
[--C-:B------:R-:W-:Y:S01]  /*7480*/  HADD2.F32 R119, -RZ, R120.reuse.H0_H0 ;  /* 0x20000078ff777230 */ /* 0x100fe20000004100 */
[----:B------:R-:W-:Y:S01]  /*7490*/  F2FP.SATFINITE.E5M2.F32.PACK_AB_MERGE_C R197, R37, R36, R197 ;  /* 0x0000002425c5723e */ /* 0x000fe200048060c5 */
[C---:B------:R-:W-:Y:S01]  /*74a0*/  FFMA R42, R73.reuse, R115, R42 ;  /* 0x00000073492a7223 */ /* 0x040fe2000000002a */
[C---:B------:R-:W-:Y:S01]  /*74b0*/  FFMA R47, R73.reuse, R116, R47 ;  /* 0x00000074492f7223 */ /* 0x040fe2000000002f */
[----:B------:R-:W-:Y:S01]  /*74c0*/  FFMA R44, R73, R117, R44 ;  /* 0x00000075492c7223 */ /* 0x000fe2000000002c */
[----:B------:R-:W-:Y:S01]  /*74d0*/  ISETP.NE.AND P6, PT, R189, RZ, PT ;  /* 0x000000ffbd00720c */ /* 0x000fe20003fc5270 */
[----:B------:R-:W-:Y:S01]  /*74e0*/  FFMA R45, R73, R118, R45 ;  /* 0x00000076492d7223 */ /* 0x000fe2000000002d */
[----:B------:R-:W-:Y:S01]  /*74f0*/  HADD2.F32 R120, -RZ, R120.H1_H1 ;  /* 0x30000078ff787230 */ /* 0x000fe20000004100 */
[----:B------:R-:W-:Y:S01]  /*7500*/  F2FP.SATFINITE.E5M2.F32.PACK_AB_MERGE_C R198, R47, R42, RZ ;  /* 0x0000002a2fc6723e */ /* 0x000fe200048060ff */
[C---:B------:R-:W-:Y:S01]  /*7510*/  FMUL R46, R70.reuse, R50 ;  /* 0x00000032462e7220 */ /* 0x040fe20000400000 */
[C---:B------:R-:W-:Y:S01]  /*7520*/  FMUL R51, R70.reuse, R51 ;  /* 0x0000003346337220 */ /* 0x040fe20000400000 */
[--C-:B------:R-:W-:Y:S02]  /*7530*/  HADD2.F32 R123, -RZ, R124.reuse.H0_H0 ;  /* 0x2000007cff7b7230 */ /* 0x100fe40000004100 */
[C---:B------:R-:W-:Y:S01]  /*7540*/  FMUL R50, R70.reuse, R54 ;  /* 0x0000003646327220 */ /* 0x040fe20000400000 */
[C---:B------:R-:W-:Y:S01]  /*7550*/  FFMA R46, R73.reuse, R119, R46 ;  /* 0x00000077492e7223 */ /* 0x040fe2000000002e */
[----:B------:R-:W-:Y:S02]  /*7560*/  HADD2.F32 R124, -RZ, R124.H1_H1 ;  /* 0x3000007cff7c7230 */ /* 0x000fe40000004100 */
[C---:B------:R-:W-:Y:S01]  /*7570*/  FFMA R51, R73.reuse, R120, R51 ;  /* 0x0000007849337223 */ /* 0x040fe20000000033 */
[C---:B------:R-:W-:Y:S01]  /*7580*/  FMUL R55, R70.reuse, R55 ;  /* 0x0000003746377220 */ /* 0x040fe20000400000 */
[C---:B------:R-:W-:Y:S01]  /*7590*/  FFMA R48, R73.reuse, R121, R48 ;  /* 0x0000007949307223 */ /* 0x040fe20000000030 */
[C---:B------:R-:W-:Y:S01]  /*75a0*/  FFMA R49, R73.reuse, R122, R49 ;  /* 0x0000007a49317223 */ /* 0x040fe20000000031 */
[--C-:B------:R-:W-:Y:S02]  /*75b0*/  HADD2.F32 R127, -RZ, R128.reuse.H0_H0 ;  /* 0x20000080ff7f7230 */ /* 0x100fe40000004100 */
[C---:B------:R-:W-:Y:S01]  /*75c0*/  FFMA R50, R73.reuse, R123, R50 ;  /* 0x0000007b49327223 */ /* 0x040fe20000000032 */
[----:B------:R-:W-:Y:S02]  /*75d0*/  HADD2.F32 R128, -RZ, R128.H1_H1 ;  /* 0x30000080ff807230 */ /* 0x000fe40000004100 */
[C---:B------:R-:W-:Y:S01]  /*75e0*/  FMUL R54, R70.reuse, R58 ;  /* 0x0000003a46367220 */ /* 0x040fe20000400000 */
        /* <DEDUP_REMOVED lines=16> */
[----:B------:R-:W-:Y:S01]  /*76f0*/  FFMA R63, R73, R132, R63 ;  /* 0x00000084493f7223 */ /* 0x000fe2000000003f */
[----:B------:R-:W-:Y:S01]  /*7700*/  FMUL R67, R70, R67 ;  /* 0x0000004346437220 */ /* 0x000fe20000400000 */
[----:B------:R-:W-:Y:S01]  /*7710*/  F2FP.SATFINITE.E5M2.F32.PACK_AB_MERGE_C R199, R51, R46, RZ ;  /* 0x0000002e33c7723e */ /* 0x000fe200048060ff */
[C---:B------:R-:W-:Y:S01]  /*7720*/  FFMA R60, R73.reuse, R133, R60 ;  /* 0x00000085493c7223 */ /* 0x040fe2000000003c */
[C---:B------:R-:W-:Y:S01]  /*7730*/  FFMA R61, R73.reuse, R134, R61 ;  /* 0x00000086493d7223 */ /* 0x040fe2000000003d */
[C---:B------:R-:W-:Y:S01]  /*7740*/  FFMA R62, R73.reuse, R135, R62 ;  /* 0x00000087493e7223 */ /* 0x040fe2000000003e */
[----:B------:R-:W-:Y:S01]  /*7750*/  FFMA R67, R73, R136, R67 ;  /* 0x0000008849437223 */ /* 0x000fe20000000043 */
[----:B------:R-:W-:Y:S02]  /*7760*/  F2FP.SATFINITE.E5M2.F32.PACK_AB_MERGE_C R198, R41, R40, R198 ;  /* 0x0000002829c6723e */ /* 0x000fe400048060c6 */
[----:B------:R-:W-:Y:S02]  /*7770*/  F2FP.SATFINITE.E5M2.F32.PACK_AB_MERGE_C R199, R45, R44, R199 ;  /* 0x0000002c2dc7723e */ /* 0x000fe400048060c7 */
[----:B------:R-:W-:Y:S02]  /*7780*/  F2FP.SATFINITE.E5M2.F32.PACK_AB_MERGE_C R200, R55, R50, RZ ;  /* 0x0000003237c8723e */ /* 0x000fe400048060ff */
[----:B------:R-:W-:Y:S01]  /*7790*/  F2FP.SATFINITE.E5M2.F32.PACK_AB_MERGE_C R201, R59, R54, RZ ;  /* 0x000000363bc9723e */ /* 0x000fe200048060ff */
[----:B------:R1:W-:Y:S01]  /*77a0*/  STS.128 [R180+0x8020], R196 ;  /* 0x008020c4b4007388 */ /* 0x0003e20000000c00 */
[----:B------:R-:W-:Y:S02]  /*77b0*/  F2FP.SATFINITE.E5M2.F32.PACK_AB_MERGE_C R202, R63, R58, RZ ;  /* 0x0000003a3fca723e */ /* 0x000fe400048060ff */
[----:B------:R-:W-:Y:S02]  /*77c0*/  F2FP.SATFINITE.E5M2.F32.PACK_AB_MERGE_C R203, R67, R62, RZ ;  /* 0x0000003e43cb723e */ /* 0x000fe400048060ff */
[----:B------:R-:W-:Y:S02]  /*77d0*/  F2FP.SATFINITE.E5M2.F32.PACK_AB_MERGE_C R200, R49, R48, R200 ;  /* 0x0000003031c8723e */ /* 0x000fe400048060c8 */
[----:B------:R-:W-:Y:S02]  /*77e0*/  F2FP.SATFINITE.E5M2.F32.PACK_AB_MERGE_C R201, R53, R52, R201 ;  /* 0x0000003435c9723e */ /* 0x000fe400048060c9 */
[----:B------:R-:W-:Y:S02]  /*77f0*/  F2FP.SATFINITE.E5M2.F32.PACK_AB_MERGE_C R202, R57, R56, R202 ;  /* 0x0000003839ca723e */ /* 0x000fe400048060ca */
[----:B------:R-:W-:Y:S02]  /*7800*/  F2FP.SATFINITE.E5M2.F32.PACK_AB_MERGE_C R203, R61, R60, R203 ;  /* 0x0000003c3dcb723e */ /* 0x000fe400048060cb */
[----:B------:R-:W-:Y:S02]  /*7810*/  LEA R191, R168, UR44, 0x3 ;  /* 0x0000002ca8bf7c11 */ /* 0x000fe4000f8e18ff */
[----:B------:R-:W-:Y:S01]  /*7820*/  @P6 SHF.L.U32 R204, R167, 0x1f, RZ ;  /* 0x0000001fa7cc6819 */ /* 0x000fe200000006ff */
[----:B------:R1:W-:Y:S01]  /*7830*/  STS.128 [R179+0x8010], R200 ;  /* 0x008010c8b3007388 */ /* 0x0003e20000000c00 */
[----:B------:R-:W-:Y:S01]  /*7840*/  @!PT LDS RZ, [RZ] ;  /* 0x00000000fffff984 */ /* 0x000fe20000000800 */
[----:B------:R-:W-:Y:S01]  /*7850*/  @!PT LDS RZ, [RZ] ;  /* 0x00000000fffff984 */ /* 0x000fe20000000800 */
[----:B------:R-:W-:Y:S01]  /*7860*/  @!PT LDS RZ, [RZ] ;  /* 0x00000000fffff984 */ /* 0x000fe20000000800 */
[----:B------:R-:W-:Y:S01]  /*7870*/  @!PT LDS RZ, [RZ] ;  /* 0x00000000fffff984 */ /* 0x000fe20000000800 */
[----:B------:R2:W-:Y:S07]  /*7880*/  MEMBAR.ALL.CTA ;  /* 0x0000000000007992 */ /* 0x0005ee0000008000 */
[----:B--2---:R-:W2:Y:S02]  /*7890*/  FENCE.VIEW.ASYNC.S ;  /* 0x00000000000073c6 */ /* 0x004ea40000000000 */
[----:B--2---:R-:W-:Y:S06]  /*78a0*/  BAR.SYNC.DEFER_BLOCKING 0x1, 0x80 ;  /* 0x0042000000007b1d */ /* 0x004fec0000010000 */
[----:B------:R-:W-:Y:S05]  /*78b0*/  @P0 BRA `(.L_x_116) ;  /* 0x0000000000280947 */ /* 0x000fea0003800000 */
[----:B------:R-:W-:Y:S01]  /*78c0*/  UIADD3 UR4, UPT, UPT, UR44, 0x8200, URZ ;  /* 0x000082002c047890 */ /* 0x000fe2000fffe0ff */
[----:B------:R-:W-:Y:S05]  /*78d0*/  UMOV UR51, UR36 ;  /* 0x0000002400337c82 */ /* 0x000fea0008000000 */
[----:B------:R-:W-:Y:S01]  /*78e0*/  MOV R175, UR4 ;  /* 0x0000000400af7c02 */ /* 0x000fe20008000f00 */
[----:B------:R-:W-:Y:S03]  /*78f0*/  UIADD3 UR4, UP0, UPT, UR62, 0x680, URZ ;  /* 0x000006803e047890 */ /* 0x000fe6000ff1e0ff */
[----:B------:R-:W-:Y:S01]  /*7900*/  R2UR UR48, R175 ;  /* 0x00000000af3072ca */ /* 0x000fe200000e0000 */
[----:B------:R-:W-:Y:S11]  /*7910*/  UIADD3.X UR5, UPT, UPT, URZ, UR63, URZ, UP0, !UPT ;  /* 0x0000003fff057290 */ /* 0x000ff600087fe4ff */
[----:B------:R-:W-:Y:S01]  /*7920*/  @!UPT UIADD3 URZ, UPT, UPT, URZ, URZ, URZ ;  /* 0x000000fffffff290 */ /* 0x000fe2000fffe0ff */
[----:B------:R2:W-:Y:S01]  /*7930*/  UTMASTG.3D [UR48], [UR4] ;  /* 0x00000030040073b5 */ /* 0x0005e20008010000 */
[----:B------:R0:W-:Y:S01]  /*7940*/  UTMACMDFLUSH ;  /* 0x00000000000079b7 */ /* 0x0001e20000000000 */
[----:B--2---:R-:W-:Y:S04]  /*7950*/  DEPBAR.LE SB0, 0x1 ;  /* 0x000080400000791a */ /* 0x004fe80000000000 */
.L_x_116:
[----:B------:R-:W-:Y:S05]  /*7960*/  BSYNC.RECONVERGENT B0 ;  /* 0x0000000000007941 */ /* 0x000fea0003800200 */
.L_x_115:
[----:B------:R-:W-:Y:S06]  /*7970*/  BAR.SYNC.DEFER_BLOCKING 0x1, 0x80 ;  /* 0x0042000000007b1d */ /* 0x000fec0000010000 */
[----:B------:R-:W2:Y:S01]  /*7980*/  @P6 SYNCS.PHASECHK.TRANS64.TRYWAIT P0, [R191+URZ+0x40], R204 ;  /* 0x000040ccbf0065a7 */ /* 0x000ea200080011ff */
[----:B------:R-:W-:Y:S01]  /*7990*/  BSSY B1, `(.L_x_117) ;  /* 0x0000023000017945 */ /* 0x000fe20003800000 */
[----:B--2---:R-:W-:Y:S03]  /*79a0*/  @P6 SEL R181, RZ, 0x1, !P0 ;  /* 0x00000001ffb56807 */ /* 0x004fe60004000000 */
[----:B------:R-:W-:Y:S05]  /*79b0*/  @!P6 BRA `(.L_x_118) ;  /* 0x000000000080e947 */ /* 0x000fea0003800000 */
[----:B------:R-:W-:Y:S01]  /*79c0*/  ISETP.NE.AND P1, PT, R182, RZ, PT ;  /* 0x000000ffb600720c */ /* 0x000fe20003f25270 */
[----:B------:R-:W-:Y:S01]  /*79d0*/  BSSY B0, `(.L_x_119) ;  /* 0x000000a000007945 */ /* 0x000fe20003800000 */
[----:B------:R-:W-:Y:S11]  /*79e0*/  ISETP.NE.AND P0, PT, R181, RZ, PT ;  /* 0x000000ffb500720c */ /* 0x000ff60003f05270 */
[----:B------:R-:W-:Y:S04]  /*79f0*/  @P1 IMAD R3, R168, 0x2000, R173 ;  /* 0x00002000a8031824 */ /* 0x000fe800078e02ad */
[C---:B------:R-:W-:Y:S01]  /*7a00*/  @P1 IMAD.IADD R6, R3.reuse, 0x1, R188 ;  /* 0x0000000103061824 */ /* 0x040fe200078e02bc */
[----:B------:R-:W-:Y:S03]  /*7a10*/  @P1 IADD3 R4, PT, PT, R3, R190, RZ ;  /* 0x000000be03041210 */ /* 0x000fe60007ffe0ff */
[----:B------:R-:W-:Y:S01]  /*7a20*/  @P1 IMAD.IADD R2, R183, 0x1, R6 ;  /* 0x00000001b7021824 */ /* 0x000fe200078e0206 */
[----:B------:R-:W-:Y:S06]  /*7a30*/  @P0 BRA `(.L_x_120) ;  /* 0x00000000000c0947 */ /* 0x000fec0003800000 */
[----:B------:R-:W-:Y:S04]  /*7a40*/  SHF.L.U32 R0, R167, 0x1f, RZ ;  /* 0x0000001fa7007819 */ /* 0x000fe800000006ff */
[----:B------:R-:W2:Y:S02]  /*7a50*/  SYNCS.PHASECHK.TRANS64.TRYWAIT P0, [R191+URZ+0x40], R0 ;  /* 0x00004000bf0075a7 */ /* 0x000ea400080011ff */
[----:B--2---:R-:W-:Y:S05]  /*7a60*/  @!P0 BRA `(.L_x_121) ;  /* 0x0000004c00248947 */ /* 0x004fea0003800000 */
.L_x_120:
[----:B------:R-:W-:Y:S05]  /*7a70*/  BSYNC B0 ;  /* 0x0000000000007941 */ /* 0x000fea0003800000 */
.L_x_119:
[----:B------:R-:W-:Y:S01]  /*7a80*/  ISETP.NE.AND P0, PT, R182, RZ, PT ;  /* 0x000000ffb600720c */ /* 0x000fe20003f05270 */
[----:B--2---:R-:W-:Y:S02]  /*7a90*/  VIADD R191, R191, 0x60 ;  /* 0x00000060bfbf7836 */ /* 0x004fe40000000000 */
[----:B------:R-:W-:Y:S02]  /*7aa0*/  IMAD.U32 R0, RZ, RZ, UR45 ;  /* 0x0000002dff007e24 */ /* 0x000fe4000f8e00ff */
[----:B------:R-:W-:Y:S03]  /*7ab0*/  VIADD R168, R168, 0x1 ;  /* 0x00000001a8a87836 */ /* 0x000fe60000000000 */
[----:B------:R-:W-:Y:S05]  /*7ac0*/  PRMT R0, R0, 0x654, R191 ;  /* 0x0000065400007816 */ /* 0x000fea00000000bf */
[----:B------:R2:W3:Y:S04]  /*7ad0*/  @P0 LDS.128 R140, [R3] ;  /* 0x00000000038c0984 */ /* 0x0004e80000000c00 */
[----:B------:R2:W4:Y:S04]  /*7ae0*/  @P0 LDS.128 R148, [R4+0x20] ;  /* 0x0000200004940984 */ /* 0x0005280000000c00 */
        /* <DEDUP_REMOVED lines=12> */
[----:B--234-:R-:W-:Y:S02]  /*7bb0*/  LOP3.LUT R167, R167, R0, RZ, 0x3c, !PT ;  /* 0x00000000a7a77212 */ /* 0x01cfe400078e3cff */
.L_x_118:
[----:B------:R-:W-:Y:S05]  /*7bc0*/  BSYNC B1 ;  /* 0x0000000000017941 */ /* 0x000fea0003800000 */
.L_x_117:
[----:B------:R-:W-:Y:S01]  /*7bd0*/  VIADD R0, R71, 0x40 ;  /* 0x0000004047007836 */ /* 0x000fe20000000000 */
[----:B------:R-:W-:Y:S04]  /*7be0*/  BSSY.RECONVERGENT B6, `(.L_x_122) ;  /* 0x0000015000067945 */ /* 0x000fe80003800200 */
[----:B------:R-:W-:Y:S04]  /*7bf0*/  SHF.R.U32.HI R0, RZ, 0x15, R0 ;  /* 0x00000015ff007819 */ /* 0x000fe80000011600 */
[----:B------:R-:W-:Y:S11]  /*7c00*/  LOP3.LUT P0, RZ, R0, 0x3, R159, 0x48, !PT ;  /* 0x0000000300ff7812 */ /* 0x000ff6000780489f */
[----:B------:R-:W-:Y:S02]  /*7c10*/  @!UPT UIADD3 URZ, UPT, UPT, URZ, URZ, URZ ;  /* 0x000000fffffff290 */ /* 0x000fe4000fffe0ff */
        /* <DEDUP_REMOVED lines=8> */
[----:B------:R-:W5:Y:S01]  /*7ca0*/  LDCU.64 UR4, c[0x4][0x18] ;  /* 0x01000300ff0477ac */ /* 0x000f620008000a00 */
[----:B--2---:R-:W-:Y:S01]  /*7cb0*/  MOV R5, UR9 ;  /* 0x0000000900057c02 */ /* 0x004fe20008000f00 */
[----:B------:R-:W-:Y:S01]  /*7cc0*/  IMAD.U32 R4, RZ, RZ, UR8 ;  /* 0x00000008ff047e24 */ /* 0x000fe2000f8e00ff */
[----:B---3--:R-:W-:Y:S01]  /*7cd0*/  MOV R7, UR7 ;  /* 0x0000000700077c02 */ /* 0x008fe20008000f00 */
[----:B------:R-:W-:Y:S01]  /*7ce0*/  IMAD.U32 R6, RZ, RZ, UR6 ;  /* 0x00000006ff067e24 */ /* 0x000fe2000f8e00ff */
[----:B-----5:R-:W-:Y:S01]  /*7cf0*/  MOV R11, UR5 ;  /* 0x00000005000b7c02 */ /* 0x020fe20008000f00 */
[----:B------:R-:W-:Y:S02]  /*7d00*/  IMAD.U32 R10, RZ, RZ, UR4 ;  /* 0x00000004ff0a7e24 */ /* 0x000fe4000f8e00ff */
[----:B------:R-:W-:Y:S07]  /*7d10*/  LEPC R20, `(.L_x_123) ;  /* 0x000000001014794e */ /* 0x000fee0000000000 */
[----:B-1--4-:R-:W-:Y:S05]  /*7d20*/  CALL.ABS.NOINC R2 ;  /* 0x0000000002007343 */ /* 0x012fea0003c00000 */
.L_x_123:
[----:B------:R-:W-:Y:S05]  /*7d30*/  BSYNC.RECONVERGENT B6 ;  /* 0x0000000000067941 */ /* 0x000fea0003800200 */
.L_x_122:
[----:B------:R-:W-:Y:S01]  /*7d40*/  F2FP.F16.E5M2.UNPACK_B R4, R141 ;  /* 0x0000008dff04723e */ /* 0x000fe200020004ff */
[----:B------:R-:W-:Y:S05]  /*7d50*/  WARPSYNC.ALL ;  /* 0x0000000000007948 */ /* 0x000fea0003800000 */
[----:B------:R-:W-:Y:S01]  /*7d60*/  R2UR UR4, R71 ;  /* 0x00000000470472ca */ /* 0x000fe200000e0000 */
[--C-:B------:R-:W-:Y:S01]  /*7d70*/  HADD2.F32 R78, -RZ, R4.reuse.H0_H0 ;  /* 0x20000004ff4e7230 */ /* 0x100fe20000004100 */
[-C--:B------:R-:W-:Y:S01]  /*7d80*/  F2FP.F16.E5M2.UNPACK_B R0, R140.reuse ;  /* 0x0000008cff00723e */ /* 0x080fe200020004ff */
[----:B------:R-:W-:Y:S01]  /*7d90*/  HADD2.F32 R75, -RZ, R4.H1_H1 ;  /* 0x30000004ff4b7230 */ /* 0x000fe20000004100 */
[----:B------:R-:W-:Y:S01]  /*7da0*/  F2FP.F16.E5M2.UNPACK_B R4, R143 ;  /* 0x0000008fff04723e */ /* 0x000fe200020004ff */
[----:B------:R-:W-:Y:S01]  /*7db0*/  BSSY.RECONVERGENT B0, `(.L_x_124) ;  /* 0x0000116000007945 */ /* 0x000fe20003800200 */
[----:B------:R-:W-:Y:S01]  /*7dc0*/  F2FP.F16.E5M2.UNPACK_B R3, R140.H1 ;  /* 0x0000008cff03723e */ /* 0x000fe200030004ff */
[--C-:B------:R-:W-:Y:S01]  /*7dd0*/  HADD2.F32 R2, -RZ, R0.reuse.H0_H0 ;  /* 0x20000000ff027230 */ /* 0x100fe20000004100 */
[----:B-1----:R-:W-:Y:S01]  /*7de0*/  F2FP.F16.E5M2.UNPACK_B R127, R154 ;  /* 0x0000009aff7f723e */ /* 0x002fe200020004ff */
[----:B------:R-:W-:Y:S01]  /*7df0*/  HADD2.F32 R72, -RZ, R0.H1_H1 ;  /* 0x30000000ff487230 */ /* 0x000fe20000004100 */
[----:B------:R-:W-:Y:S01]  /*7e00*/  F2FP.F16.E5M2.UNPACK_B R0, R141.H1 ;  /* 0x0000008dff00723e */ /* 0x000fe200030004ff */
[--C-:B------:R-:W-:Y:S01]  /*7e10*/  HADD2.F32 R74, -RZ, R3.reuse.H0_H0 ;  /* 0x20000003ff4a7230 */ /* 0x100fe20000004100 */
[----:B------:R-:W-:Y:S01]  /*7e20*/  F2FP.F16.E5M2.UNPACK_B R117, R151.H1 ;  /* 0x00000097ff75723e */ /* 0x000fe200030004ff */
[----:B------:R-:W-:Y:S01]  /*7e30*/  HADD2.F32 R76, -RZ, R3.H1_H1 ;  /* 0x30000003ff4c7230 */ /* 0x000fe20000004100 */
[-C--:B------:R-:W-:Y:S01]  /*7e40*/  F2FP.F16.E5M2.UNPACK_B R3, R142.reuse ;  /* 0x0000008eff03723e */ /* 0x080fe200020004ff */
[--C-:B------:R-:W-:Y:S01]  /*7e50*/  HADD2.F32 R80, -RZ, R0.reuse.H0_H0 ;  /* 0x20000000ff507230 */ /* 0x100fe20000004100 */
[----:B------:R-:W-:Y:S01]  /*7e60*/  ISETP.NE.AND P0, PT, R176, RZ, PT ;  /* 0x000000ffb000720c */ /* 0x000fe20003f05270 */
[----:B------:R-:W-:Y:S01]  /*7e70*/  HADD2.F32 R77, -RZ, R0.H1_H1 ;  /* 0x30000000ff4d7230 */ /* 0x000fe20000004100 */
[----:B------:R-:W-:Y:S01]  /*7e80*/  F2FP.F16.E5M2.UNPACK_B R0, R142.H1 ;  /* 0x0000008eff00723e */ /* 0x000fe200030004ff */
[--C-:B------:R-:W-:Y:S01]  /*7e90*/  HADD2.F32 R82, -RZ, R3.reuse.H0_H0 ;  /* 0x20000003ff527230 */ /* 0x100fe20000004100 */
[----:B------:R-:W-:Y:S01]  /*7ea0*/  ISETP.NE.AND P6, PT, R189, RZ, PT ;  /* 0x000000ffbd00720c */ /* 0x000fe20003fc5270 */
[----:B------:R-:W-:Y:S01]  /*7eb0*/  HADD2.F32 R79, -RZ, R3.H1_H1 ;  /* 0x30000003ff4f7230 */ /* 0x000fe20000004100 */
[----:B------:R-:W-:Y:S01]  /*7ec0*/  F2FP.F16.E5M2.UNPACK_B R3, R143.H1 ;  /* 0x0000008fff03723e */ /* 0x000fe200030004ff */
[--C-:B------:R-:W-:Y:S02]  /*7ed0*/  HADD2.F32 R84, -RZ, R0.reuse.H0_H0 ;  /* 0x20000000ff547230 */ /* 0x100fe40000004100 */
[----:B------:R-:W-:Y:S01]  /*7ee0*/  HADD2.F32 R81, -RZ, R0.H1_H1 ;  /* 0x30000000ff517230 */ /* 0x000fe20000004100 */
[-C--:B------:R-:W-:Y:S01]  /*7ef0*/  F2FP.F16.E5M2.UNPACK_B R0, R144.reuse ;  /* 0x00000090ff00723e */ /* 0x080fe200020004ff */
[--C-:B------:R-:W-:Y:S02]  /*7f00*/  HADD2.F32 R86, -RZ, R4.reuse.H0_H0 ;  /* 0x20000004ff567230 */ /* 0x100fe40000004100 */
[----:B------:R-:W-:Y:S01]  /*7f10*/  HADD2.F32 R83, -RZ, R4.H1_H1 ;  /* 0x30000004ff537230 */ /* 0x000fe20000004100 */
[-C--:B------:R-:W-:Y:S01]  /*7f20*/  F2FP.F16.E5M2.UNPACK_B R4, R145.reuse ;  /* 0x00000091ff04723e */ /* 0x080fe200020004ff */
[--C-:B------:R-:W-:Y:S02]  /*7f30*/  HADD2.F32 R90, -RZ, R0.reuse.H0_H0 ;  /* 0x20000000ff5a7230 */ /* 0x100fe40000004100 */
[----:B------:R-:W-:Y:S01]  /*7f40*/  HADD2.F32 R87, -RZ, R0.H1_H1 ;  /* 0x30000000ff577230 */ /* 0x000fe20000004100 */
[----:B------:R-:W-:Y:S01]  /*7f50*/  F2FP.F16.E5M2.UNPACK_B R0, R145.H1 ;  /* 0x00000091ff00723e */ /* 0x000fe200030004ff */
[--C-:B------:R-:W-:Y:S02]  /*7f60*/  HADD2.F32 R88, -RZ, R3.reuse.H0_H0 ;  /* 0x20000003ff587230 */ /* 0x100fe40000004100 */
[----:B------:R-:W-:Y:S01]  /*7f70*/  HADD2.F32 R85, -RZ, R3.H1_H1 ;  /* 0x30000003ff557230 */ /* 0x000fe20000004100 */
[----:B------:R-:W-:Y:S01]  /*7f80*/  F2FP.F16.E5M2.UNPACK_B R3, R144.H1 ;  /* 0x00000090ff03723e */ /* 0x000fe200030004ff */
[--C-:B------:R-:W-:Y:S02]  /*7f90*/  HADD2.F32 R96, -RZ, R0.reuse.H0_H0 ;  /* 0x20000000ff607230 */ /* 0x100fe40000004100 */
[----:B------:R-:W-:Y:S01]  /*7fa0*/  HADD2.F32 R93, -RZ, R0.H1_H1 ;  /* 0x30000000ff5d7230 */ /* 0x000fe20000004100 */
[-C--:B------:R-:W-:Y:S01]  /*7fb0*/  F2FP.F16.E5M2.UNPACK_B R0, R146.reuse.H1 ;  /* 0x00000092ff00723e */ /* 0x080fe200030004ff */
[--C-:B------:R-:W-:Y:S02]  /*7fc0*/  HADD2.F32 R94, -RZ, R4.reuse.H0_H0 ;  /* 0x20000004ff5e7230 */ /* 0x100fe40000004100 */
[----:B------:R-:W-:Y:S01]  /*7fd0*/  HADD2.F32 R91, -RZ, R4.H1_H1 ;  /* 0x30000004ff5b7230 */ /* 0x000fe20000004100 */
[----:B------:R-:W-:Y:S01]  /*7fe0*/  F2FP.F16.E5M2.UNPACK_B R4, R147 ;  /* 0x00000093ff04723e */ /* 0x000fe200020004ff */
[--C-:B------:R-:W-:Y:S02]  /*7ff0*/  HADD2.F32 R92, -RZ, R3.reuse.H0_H0 ;  /* 0x20000003ff5c7230 */ /* 0x100fe40000004100 */
[----:B------:R-:W-:Y:S01]  /*8000*/  HADD2.F32 R89, -RZ, R3.H1_H1 ;  /* 0x30000003ff597230 */ /* 0x000fe20000004100 */
[----:B------:R-:W-:Y:S01]  /*8010*/  F2FP.F16.E5M2.UNPACK_B R3, R146 ;  /* 0x00000092ff03723e */ /* 0x000fe200020004ff */
[--C-:B------:R-:W-:Y:S02]  /*8020*/  HADD2.F32 R100, -RZ, R0.reuse.H0_H0 ;  /* 0x20000000ff647230 */ /* 0x100fe40000004100 */
[----:B------:R-:W-:Y:S01]  /*8030*/  HADD2.F32 R97, -RZ, R0.H1_H1 ;  /* 0x30000000ff617230 */ /* 0x000fe20000004100 */
[-C--:B------:R-:W-:Y:S01]  /*8040*/  F2FP.F16.E5M2.UNPACK_B R0, R148.reuse ;  /* 0x00000094ff00723e */ /* 0x080fe200020004ff */
[--C-:B------:R-:W-:Y:S02]  /*8050*/  HADD2.F32 R102, -RZ, R4.reuse.H0_H0 ;  /* 0x20000004ff667230 */ /* 0x100fe40000004100 */
[----:B------:R-:W-:Y:S01]  /*8060*/  HADD2.F32 R99, -RZ, R4.H1_H1 ;  /* 0x30000004ff637230 */ /* 0x000fe20000004100 */
[----:B------:R-:W-:Y:S01]  /*8070*/  F2FP.F16.E5M2.UNPACK_B R4, R149 ;  /* 0x00000095ff04723e */ /* 0x000fe200020004ff */
[--C-:B------:R-:W-:Y:S02]  /*8080*/  HADD2.F32 R98, -RZ, R3.reuse.H0_H0 ;  /* 0x20000003ff627230 */ /* 0x100fe40000004100 */
[----:B------:R-:W-:Y:S01]  /*8090*/  HADD2.F32 R95, -RZ, R3.H1_H1 ;  /* 0x30000003ff5f7230 */ /* 0x000fe20000004100 */
[----:B------:R-:W-:Y:S01]  /*80a0*/  F2FP.F16.E5M2.UNPACK_B R3, R147.H1 ;  /* 0x00000093ff03723e */ /* 0x000fe200030004ff */
[--C-:B------:R-:W-:Y:S02]  /*80b0*/  HADD2.F32 R106, -RZ, R0.reuse.H0_H0 ;  /* 0x20000000ff6a7230 */ /* 0x100fe40000004100 */
[----:B------:R-:W-:Y:S01]  /*80c0*/  HADD2.F32 R103, -RZ, R0.H1_H1 ;  /* 0x30000000ff677230 */ /* 0x000fe20000004100 */
[----:B------:R-:W-:Y:S01]  /*80d0*/  F2FP.F16.E5M2.UNPACK_B R0, R148.H1 ;  /* 0x00000094ff00723e */ /* 0x000fe200030004ff */
[--C-:B------:R-:W-:Y:S02]  /*80e0*/  HADD2.F32 R110, -RZ, R4.reuse.H0_H0 ;  /* 0x20000004ff6e7230 */ /* 0x100fe40000004100 */
[----:B------:R-:W-:Y:S02]  /*80f0*/  HADD2.F32 R107, -RZ, R4.H1_H1 ;  /* 0x30000004ff6b7230 */ /* 0x000fe40000004100 */
[--C-:B------:R-:W-:Y:S01]  /*8100*/  HADD2.F32 R104, -RZ, R3.reuse.H0_H0 ;  /* 0x20000003ff687230 */ /* 0x100fe20000004100 */
[----:B------:R-:W1:Y:S01]  /*8110*/  LDTM.x64 R4, tmem[UR4+0x40] ;  /* 0x00004004000479ee */ /* 0x000e620008340000 */
[----:B------:R-:W-:Y:S01]  /*8120*/  HADD2.F32 R101, -RZ, R3.H1_H1 ;  /* 0x30000003ff657230 */ /* 0x000fe20000004100 */
[----:B------:R-:W-:Y:S01]  /*8130*/  F2FP.F16.E5M2.UNPACK_B R3, R149.H1 ;  /* 0x00000095ff03723e */ /* 0x000fe200030004ff */
        /* <DEDUP_REMOVED lines=14> */
[----:B------:R-:W-:Y:S01]  /*8220*/  F2FP.F16.E5M2.UNPACK_B R0, R152.H1 ;  /* 0x00000098ff00723e */ /* 0x000fe200030004ff */
[--C-:B------:R-:W-:Y:S02]  /*8230*/  HADD2.F32 R122, -RZ, R3.reuse.H0_H0 ;  /* 0x20000003ff7a7230 */ /* 0x100fe40000004100 */
[C---:B-1----:R-:W-:Y:S01]  /*8240*/  FMUL R7, R70.reuse, R7 ;  /* 0x0000000746077220 */ /* 0x042fe20000400000 */
        /* <DEDUP_REMOVED lines=10> */
[C---:B------:R-:W-:Y:S01]  /*82f0*/  FMUL R0, R70.reuse, R4 ;  /* 0x0000000446007220 */ /* 0x040fe20000400000 */
[--C-:B------:R-:W-:Y:S01]  /*8300*/  HADD2.F32 R130, -RZ, R127.reuse.H0_H0 ;  /* 0x2000007fff827230 */ /* 0x100fe20000004100 */
[----:B------:R-:W-:Y:S01]  /*8310*/  F2FP.F16.E5M2.UNPACK_B R4, R155 ;  /* 0x0000009bff04723e */ /* 0x000fe200020004ff */
[----:B------:R-:W-:Y:S02]  /*8320*/  HADD2.F32 R127, -RZ, R127.H1_H1 ;  /* 0x3000007fff7f7230 */ /* 0x000fe40000004100 */
[C---:B------:R-:W-:Y:S01]  /*8330*/  FFMA R0, R73.reuse, R2, R0 ;  /* 0x0000000249007223 */ /* 0x040fe20000000000 */
[C---:B------:R-:W-:Y:S01]  /*8340*/  FMUL R2, R70.reuse, R5 ;  /* 0x0000000546027220 */ /* 0x040fe20000400000 */
[--C-:B------:R-:W-:Y:S01]  /*8350*/  HADD2.F32 R132, -RZ, R3.reuse.H0_H0 ;  /* 0x20000003ff847230 */ /* 0x100fe20000004100 */
[----:B------:R-:W-:Y:S01]  /*8360*/  F2FP.F16.E5M2.UNPACK_B R5, R155.H1 ;  /* 0x0000009bff05723e */ /* 0x000fe200030004ff */
[----:B------:R-:W-:Y:S02]  /*8370*/  HADD2.F32 R129, -RZ, R3.H1_H1 ;  /* 0x30000003ff817230 */ /* 0x000fe40000004100 */
[C---:B------:R-:W-:Y:S01]  /*8380*/  FFMA R2, R73.reuse, R72, R2 ;  /* 0x0000004849027223 */ /* 0x040fe20000000002 */
[--C-:B------:R-:W-:Y:S02]  /*8390*/  HADD2.F32 R72, -RZ, R4.reuse.H0_H0 ;  /* 0x20000004ff487230 */ /* 0x100fe40000004100 */
[C---:B------:R-:W-:Y:S01]  /*83a0*/  FMUL R3, R70.reuse, R6 ;  /* 0x0000000646037220 */ /* 0x040fe20000400000 */
[----:B------:R-:W-:Y:S02]  /*83b0*/  HADD2.F32 R131, -RZ, R4.H1_H1 ;  /* 0x30000004ff837230 */ /* 0x000fe40000004100 */
[C---:B------:R-:W-:Y:S01]  /*83c0*/  FMUL R4, R70.reuse, R9 ;  /* 0x0000000946047220 */ /* 0x040fe20000400000 */
[--C-:B------:R-:W-:Y:S02]  /*83d0*/  HADD2.F32 R133, -RZ, R5.reuse.H1_H1 ;  /* 0x30000005ff857230 */ /* 0x100fe40000004100 */
[C---:B------:R-:W-:Y:S01]  /*83e0*/  FFMA R3, R73.reuse, R74, R3 ;  /* 0x0000004a49037223 */ /* 0x040fe20000000003 */
[----:B------:R-:W-:Y:S01]  /*83f0*/  FFMA R7, R73, R76, R7 ;  /* 0x0000004c49077223 */ /* 0x000fe20000000007 */
[----:B------:R-:W-:Y:S02]  /*8400*/  HADD2.F32 R74, -RZ, R5.H0_H0 ;  /* 0x20000005ff4a7230 */ /* 0x000fe40000004100 */
[C---:B------:R-:W-:Y:S01]  /*8410*/  FMUL R5, R70.reuse, R10 ;  /* 0x0000000a46057220 */ /* 0x040fe20000400000 */
[C---:B------:R-:W-:Y:S01]  /*8420*/  FMUL R6, R70.reuse, R11 ;  /* 0x0000000b46067220 */ /* 0x040fe20000400000 */
[C---:B------:R-:W-:Y:S01]  /*8430*/  FMUL R11, R70.reuse, R16 ;  /* 0x00000010460b7220 */ /* 0x040fe20000400000 */
[----:B------:R-:W-:Y:S01]  /*8440*/  F2FP.SATFINITE.E5M2.F32.PACK_AB_MERGE_C R135, R7, R3, RZ ;  /* 0x000000030787723e */ /* 0x000fe200048060ff */
[C---:B------:R-:W-:Y:S01]  /*8450*/  FMUL R3, R70.reuse, R8 ;  /* 0x0000000846037220 */ /* 0x040fe20000400000 */
[C---:B------:R-:W-:Y:S01]  /*8460*/  FMUL R7, R70.reuse, R12 ;  /* 0x0000000c46077220 */ /* 0x040fe20000400000 */
[C---:B------:R-:W-:Y:S01]  /*8470*/  FMUL R8, R70.reuse, R13 ;  /* 0x0000000d46087220 */ /* 0x040fe20000400000 */
[C---:B------:R-:W-:Y:S01]  /*8480*/  FMUL R12, R70.reuse, R17 ;  /* 0x00000011460c7220 */ /* 0x040fe20000400000 */
[C---:B------:R-:W-:Y:S01]  /*8490*/  FFMA R3, R73.reuse, R78, R3 ;  /* 0x0000004e49037223 */ /* 0x040fe20000000003 */
[C---:B------:R-:W-:Y:S01]  /*84a0*/  FFMA R4, R73.reuse, R75, R4 ;  /* 0x0000004b49047223 */ /* 0x040fe20000000004 */
[C---:B------:R-:W-:Y:S01]  /*84b0*/  FFMA R5, R73.reuse, R80, R5 ;  /* 0x0000005049057223 */ /* 0x040fe20000000005 */
[C---:B------:R-:W-:Y:S01]  /*84c0*/  FFMA R6, R73.reuse, R77, R6 ;  /* 0x0000004d49067223 */ /* 0x040fe20000000006 */
[C---:B------:R-:W-:Y:S01]  /*84d0*/  FFMA R7, R73.reuse, R82, R7 ;  /* 0x0000005249077223 */ /* 0x040fe20000000007 */
[C---:B------:R-:W-:Y:S01]  /*84e0*/  FFMA R8, R73.reuse, R79, R8 ;  /* 0x0000004f49087223 */ /* 0x040fe20000000008 */
[C---:B------:R-:W-:Y:S01]  /*84f0*/  FMUL R16, R70.reuse, R21 ;  /* 0x0000001546107220 */ /* 0x040fe20000400000 */
[----:B------:R-:W-:Y:S01]  /*8500*/  FMUL R9, R70, R14 ;  /* 0x0000000e46097220 */ /* 0x000fe20000400000 */
[----:B------:R-:W-:Y:S01]  /*8510*/  F2FP.SATFINITE.E5M2.F32.PACK_AB_MERGE_C R5, R6, R5, RZ ;  /* 0x000000050605723e */ /* 0x000fe200048060ff */
[C---:B------:R-:W-:Y:S01]  /*8520*/  FMUL R10, R70.reuse, R15 ;  /* 0x0000000f460a7220 */ /* 0x040fe20000400000 */
[C---:B------:R-:W-:Y:S01]  /*8530*/  FMUL R15, R70.reuse, R20 ;  /* 0x00000014460f7220 */ /* 0x040fe20000400000 */
[C---:B------:R-:W-:Y:S01]  /*8540*/  FFMA R9, R73.reuse, R84, R9 ;  /* 0x0000005449097223 */ /* 0x040fe20000000009 */
[C---:B------:R-:W-:Y:S01]  /*8550*/  FMUL R20, R70.reuse, R25 ;  /* 0x0000001946147220 */ /* 0x040fe20000400000 */
[C---:B------:R-:W-:Y:S01]  /*8560*/  FFMA R10, R73.reuse, R81, R10 ;  /* 0x00000051490a7223 */ /* 0x040fe2000000000a */
[C---:B------:R-:W-:Y:S01]  /*8570*/  FFMA R11, R73.reuse, R86, R11 ;  /* 0x00000056490b7223 */ /* 0x040fe2000000000b */
[C---:B------:R-:W-:Y:S01]  /*8580*/  FFMA R12, R73.reuse, R83, R12 ;  /* 0x00000053490c7223 */ /* 0x040fe2000000000c */
[C---:B------:R-:W-:Y:S01]  /*8590*/  FMUL R13, R70.reuse, R18 ;  /* 0x00000012460d7220 */ /* 0x040fe20000400000 */
[----:B------:R-:W-:Y:S01]  /*85a0*/  FMUL R14, R70, R19 ;  /* 0x00000013460e7220 */ /* 0x000fe20000400000 */
[----:B------:R-:W-:Y:S01]  /*85b0*/  F2FP.SATFINITE.E5M2.F32.PACK_AB_MERGE_C R9, R10, R9, RZ ;  /* 0x000000090a09723e */ /* 0x000fe200048060ff */
[C---:B------:R-:W-:Y:S01]  /*85c0*/  FMUL R19, R70.reuse, R24 ;  /* 0x0000001846137220 */ /* 0x040fe20000400000 */
        /* <DEDUP_REMOVED lines=17> */
[----:B------:R-:W-:Y:S01]  /*86e0*/  FMUL R27, R70, R32 ;  /* 0x00000020461b7220 */ /* 0x000fe20000400000 */
[C---:B------:R-:W-:Y:S01]  /*86f0*/  FFMA R21, R73.reuse, R96, R21 ;  /* 0x0000006049157223 */ /* 0x040fe20000000015 */
[C---:B------:R-:W-:Y:S01]  /*8700*/  FFMA R22, R73.reuse, R93, R22 ;  /* 0x0000005d49167223 */ /* 0x040fe20000000016 */
[----:B------:R-:W-:Y:S01]  /*8710*/  F2FP.SATFINITE.E5M2.F32.PACK_AB_MERGE_C R16, R16, R15, R17 ;  /* 0x0000000f1010723e */ /* 0x000fe20004806011 */
[C---:B------:R-:W-:Y:S01]  /*8720*/  FFMA R23, R73.reuse, R98, R23 ;  /* 0x0000006249177223 */ /* 0x040fe20000000017 */
[C---:B------:R-:W-:Y:S01]  /*8730*/  FFMA R24, R73.reuse, R95, R24 ;  /* 0x0000005f49187223 */ /* 0x040fe20000000018 */
[----:B------:R-:W-:Y:S01]  /*8740*/  FMUL R32, R70, R37 ;  /* 0x0000002546207220 */ /* 0x000fe20000400000 */
[----:B------:R-:W-:Y:S01]  /*8750*/  F2FP.SATFINITE.E5M2.F32.PACK_AB_MERGE_C R21, R22, R21, RZ ;  /* 0x000000151615723e */ /* 0x000fe200048060ff */
[C---:B------:R-:W-:Y:S01]  /*8760*/  FMUL R25, R70.reuse, R30 ;  /* 0x0000001e46197220 */ /* 0x040fe20000400000 */
[C---:B------:R-:W-:Y:S01]  /*8770*/  FMUL R26, R70.reuse, R31 ;  /* 0x0000001f461a7220 */ /* 0x040fe20000400000 */
[----:B------:R-:W-:Y:S01]  /*8780*/  FMUL R31, R70, R36 ;  /* 0x00000024461f7220 */ /* 0x000fe20000400000 */
[----:B------:R-:W-:Y:S01]  /*8790*/  F2FP.SATFINITE.E5M2.F32.PACK_AB_MERGE_C R17, R20, R19, R21 ;  /* 0x000000131411723e */ /* 0x000fe20004806015 */
        /* <DEDUP_REMOVED lines=8> */
[----:B------:R-:W-:Y:S01]  /*8820*/  FMUL R35, R70, R40 ;  /* 0x0000002846237220 */ /* 0x000fe20000400000 */
[C---:B------:R-:W-:Y:S01]  /*8830*/  FFMA R29, R73.reuse, R104, R29 ;  /* 0x00000068491d7223 */ /* 0x040fe2000000001d */
[----:B------:R-:W-:Y:S01]  /*8840*/  F2FP.SATFINITE.E5M2.F32.PACK_AB_MERGE_C R18, R24, R23, R18 ;  /* 0x000000171812723e */ /* 0x000fe20004806012 */
        /* <DEDUP_REMOVED lines=22> */
[C---:B------:R-:W-:Y:S01]  /*89b0*/  FMUL R41, R70.reuse, R46 ;  /* 0x0000002e46297220 */ /* 0x040fe20000400000 */
[C---:B------:R-:W-:Y:S01]  /*89c0*/  FMUL R42, R70.reuse, R47 ;  /* 0x0000002f462a7220 */ /* 0x040fe20000400000 */
        /* <DEDUP_REMOVED lines=8> */
[C---:B------:R-:W-:Y:S01]  /*8a50*/  FMUL R47, R70.reuse, R52 ;  /* 0x00000034462f7220 */ /* 0x040fe20000400000 */
[C---:B------:R-:W-:Y:S01]  /*8a60*/  FFMA R44, R73.reuse, R115, R44 ;  /* 0x00000073492c7223 */ /* 0x040fe2000000002c */
[C---:B------:R-:W-:Y:S01]  /*8a70*/  FMUL R48, R70.reuse, R53 ;  /* 0x0000003546307220 */ /* 0x040fe20000400000 */
        /* <DEDUP_REMOVED lines=8> */
[C---:B------:R-:W-:Y:S01]  /*8b00*/  FFMA R45, R73.reuse, R120, R45 ;  /* 0x00000078492d7223 */ /* 0x040fe2000000002d */
[C---:B------:R-:W-:Y:S01]  /*8b10*/  FMUL R59, R70.reuse, R64 ;  /* 0x00000040463b7220 */ /* 0x040fe20000400000 */
[C---:B------:R-:W-:Y:S01]  /*8b20*/  FMUL R60, R70.reuse, R65 ;  /* 0x00000041463c7220 */ /* 0x040fe20000400000 */
[C---:B------:R-:W-:Y:S01]  /*8b30*/  FMUL R61, R70.reuse, R66 ;  /* 0x00000042463d7220 */ /* 0x040fe20000400000 */
[----:B------:R-:W-:Y:S01]  /*8b40*/  FMUL R62, R70, R67 ;  /* 0x00000043463e7220 */ /* 0x000fe20000400000 */
[C---:B------:R-:W-:Y:S01]  /*8b50*/  FFMA R46, R73.reuse, R117, R46 ;  /* 0x00000075492e7223 */ /* 0x040fe2000000002e */
[----:B------:R-:W-:Y:S01]  /*8b60*/  F2FP.SATFINITE.E5M2.F32.PACK_AB_MERGE_C R64, R2, R0, R135 ;  /* 0x000000000240723e */ /* 0x000fe20004806087 */
[C---:B------:R-:W-:Y:S01]  /*8b70*/  FFMA R47, R73.reuse, R122, R47 ;  /* 0x0000007a492f7223 */ /* 0x040fe2000000002f */
[----:B------:R-:W-:Y:S01]  /*8b80*/  F2FP.SATFINITE.E5M2.F32.PACK_AB_MERGE_C R65, R4, R3, R5 ;  /* 0x000000030441723e */ /* 0x000fe20004806005 */
[C---:B------:R-:W-:Y:S01]  /*8b90*/  FFMA R48, R73.reuse, R119, R48 ;  /* 0x0000007749307223 */ /* 0x040fe20000000030 */
[----:B------:R-:W-:Y:S01]  /*8ba0*/  F2FP.SATFINITE.E5M2.F32.PACK_AB_MERGE_C R66, R8, R7, R9 ;  /* 0x000000070842723e */ /* 0x000fe20004806009 */
[C---:B------:R-:W-:Y:S01]  /*8bb0*/  FFMA R49, R73.reuse, R124, R49 ;  /* 0x0000007c49317223 */ /* 0x040fe20000000031 */
[----:B------:R-:W-:Y:S01]  /*8bc0*/  F2FP.SATFINITE.E5M2.F32.PACK_AB_MERGE_C R67, R12, R11, R13 ;  /* 0x0000000b0c43723e */ /* 0x000fe2000480600d */
[----:B------:R-:W-:Y:S01]  /*8bd0*/  FMUL R53, R70, R58 ;  /* 0x0000003a46357220 */ /* 0x000fe20000400000 */
[C---:B------:R-:W-:Y:S01]  /*8be0*/  FFMA R50, R73.reuse, R121, R50 ;  /* 0x0000007949327223 */ /* 0x040fe20000000032 */
[C---:B------:R-:W-:Y:S01]  /*8bf0*/  FFMA R51, R73.reuse, R126, R51 ;  /* 0x0000007e49337223 */ /* 0x040fe20000000033 */
[C---:B------:R-:W-:Y:S01]  /*8c00*/  FFMA R52, R73.reuse, R123, R52 ;  /* 0x0000007b49347223 */ /* 0x040fe20000000034 */
[----:B------:R1:W-:Y:S01]  /*8c10*/  STS.128 [R137+UR44+0xa200], R64 ;  /* 0x00a2004089007988 */ /* 0x0003e20008000c2c */
[C---:B------:R-:W-:Y:S01]  /*8c20*/  FFMA R53, R73.reuse, R128, R53 ;  /* 0x0000008049357223 */ /* 0x040fe20000000035 */
[----:B------:R-:W-:Y:S01]  /*8c30*/  F2FP.SATFINITE.E5M2.F32.PACK_AB_MERGE_C R37, R38, R37, RZ ;  /* 0x000000252625723e */ /* 0x000fe200048060ff */
[C---:B------:R-:W-:Y:S01]  /*8c40*/  FFMA R54, R73.reuse, R125, R54 ;  /* 0x0000007d49367223 */ /* 0x040fe20000000036 */
[----:B------:R-:W-:Y:S01]  /*8c50*/  FMUL R58, R70, R63 ;  /* 0x0000003f463a7220 */ /* 0x000fe20000400000 */
[C---:B------:R-:W-:Y:S01]  /*8c60*/  FFMA R55, R73.reuse, R130, R55 ;  /* 0x0000008249377223 */ /* 0x040fe20000000037 */
[C---:B------:R-:W-:Y:S01]  /*8c70*/  FFMA R56, R73.reuse, R127, R56 ;  /* 0x0000007f49387223 */ /* 0x040fe20000000038 */
[C---:B------:R-:W-:Y:S01]  /*8c80*/  FFMA R57, R73.reuse, R132, R57 ;  /* 0x0000008449397223 */ /* 0x040fe20000000039 */
[----:B------:R1:W-:Y:S01]  /*8c90*/  STS.128 [R178+0xa010], R16 ;  /* 0x00a01010b2007388 */ /* 0x0003e20000000c00 */
[----:B------:R-:W-:Y:S01]  /*8ca0*/  F2FP.SATFINITE.E5M2.F32.PACK_AB_MERGE_C R33, R36, R35, R37 ;  /* 0x000000232421723e */ /* 0x000fe20004806025 */
[C---:B------:R-:W-:Y:S01]  /*8cb0*/  FFMA R58, R73.reuse, R129, R58 ;  /* 0x00000081493a7223 */ /* 0x040fe2000000003a */
[----:B------:R-:W-:Y:S01]  /*8cc0*/  F2FP.SATFINITE.E5M2.F32.PACK_AB_MERGE_C R34, R42, R41, RZ ;  /* 0x000000292a22723e */ /* 0x000fe200048060ff */
[C---:B------:R-:W-:Y:S01]  /*8cd0*/  FFMA R59, R73.reuse, R72, R59 ;  /* 0x00000048493b7223 */ /* 0x040fe2000000003b */
[----:B------:R-:W-:Y:S01]  /*8ce0*/  F2FP.SATFINITE.E5M2.F32.PACK_AB_MERGE_C R35, R46, R45, RZ ;  /* 0x0000002d2e23723e */ /* 0x000fe200048060ff */
        /* <DEDUP_REMOVED lines=25> */
[----:B------:R-:W-:Y:S02]  /*8e80*/  UIADD3 UR4, UP0, UPT, UR62, 0x680, URZ ;  /* 0x000006803e047890 */ /* 0x000fe4000ff1e0ff */
[----:B------:R-:W-:Y:S02]  /*8e90*/  UIADD3 UR9, UPT, UPT, UR49, 0x40, URZ ;  /* 0x0000004031097890 */ /* 0x000fe4000fffe0ff */
[----:B------:R-:W-:Y:S02]  /*8ea0*/  UIADD3 UR8, UPT, UPT, UR44, 0xa200, URZ ;  /* 0x0000a2002c087890 */ /* 0x000fe4000fffe0ff */
[----:B------:R-:W-:Y:S01]  /*8eb0*/  UIADD3.X UR5, UPT, UPT, URZ, UR63, URZ, UP0, !UPT ;  /* 0x0000003fff057290 */ /* 0x000fe200087fe4ff */
[----:B------:R-:W-:Y:S01]  /*8ec0*/  UMOV UR10, UR50 ;  /* 0x00000032000a7c82 */ /* 0x000fe20008000000 */
[----:B------:R-:W-:Y:S07]  /*8ed0*/  UMOV UR11, UR36 ;  /* 0x00000024000b7c82 */ /* 0x000fee0008000000 */
[----:B------:R2:W-:Y:S01]  /*8ee0*/  UTMASTG.3D [UR8], [UR4] ;  /* 0x00000008040073b5 */ /* 0x0005e20008010000 */
[----:B------:R0:W-:Y:S01]  /*8ef0*/  UTMACMDFLUSH ;  /* 0x00000000000079b7 */ /* 0x0001e20000000000 */
[----:B--2---:R-:W-:Y:S04]  /*8f00*/  DEPBAR.LE SB0, 0x1 ;  /* 0x000080400000791a */ /* 0x004fe80000000000 */
.L_x_125:
[----:B------:R-:W-:Y:S05]  /*8f10*/  BSYNC.RECONVERGENT B0 ;  /* 0x0000000000007941 */ /* 0x000fea0003800200 */
.L_x_124:
        /* <DEDUP_REMOVED lines=16> */
.L_x_129:
[----:B------:R-:W-:Y:S05]  /*9020*/  BSYNC B0 ;  /* 0x0000000000007941 */ /* 0x000fea0003800000 */
.L_x_128:
        /* <DEDUP_REMOVED lines=20> */
.L_x_127:
[----:B------:R-:W-:Y:S05]  /*9170*/  BSYNC B1 ;  /* 0x0000000000017941 */ /* 0x000fea0003800000 */
.L_x_126:
        /* <DEDUP_REMOVED lines=22> */
.L_x_132:
[----:B------:R-:W-:Y:S05]  /*92e0*/  BSYNC.RECONVERGENT B6 ;  /* 0x0000000000067941 */ /* 0x000fea0003800200 */
.L_x_131:
        /* <DEDUP_REMOVED lines=276> */
[----:B------:R-:W-:Y:S02]  /*a430*/  UIADD3 UR4, UPT, UPT, UR44, 0x8200, URZ ;  /* 0x000082002c047890 */ /* 0x000fe4000fffe0ff */
[----:B------:R-:W-:Y:S01]  /*a440*/  UIADD3 UR9, UPT, UPT, UR49, 0x80, URZ ;  /* 0x0000008031097890 */ /* 0x000fe2000fffe0ff */
[----:B------:R-:W-:Y:S01]  /*a450*/  UMOV UR10, UR50 ;  /* 0x00000032000a7c82 */ /* 0x000fe20008000000 */
[----:B------:R-:W-:Y:S02]  /*a460*/  UMOV UR11, UR36 ;  /* 0x00000024000b7c82 */ /* 0x000fe40008000000 */
        /* <DEDUP_REMOVED lines=8> */
.L_x_134:
[----:B------:R-:W-:Y:S05]  /*a4f0*/  BSYNC.RECONVERGENT B0 ;  /* 0x0000000000007941 */ /* 0x000fea0003800200 */
.L_x_133:
        /* <DEDUP_REMOVED lines=16> */
.L_x_138:
[----:B------:R-:W-:Y:S05]  /*a600*/  BSYNC B0 ;  /* 0x0000000000007941 */ /* 0x000fea0003800000 */
.L_x_137:
        /* <DEDUP_REMOVED lines=20> */
.L_x_136:
[----:B------:R-:W-:Y:S05]  /*a750*/  BSYNC B1 ;  /* 0x0000000000017941 */ /* 0x000fea0003800000 */
.L_x_135:
[----:B------:R-:W-:Y:S05]  /*a760*/  VIADD R0, R71, 0xc0 ;  /* 0x000000c047007836 */ /* 0x000fea0000000000 */
        /* <DEDUP_REMOVED lines=20> */
.L_x_140:
[----:B------:R-:W-:Y:S01]  /*a8b0*/  ISETP.NE.AND P0, PT, R176, RZ, PT ;  /* 0x000000ffb000720c */ /* 0x000fe20003f05270 */
[----:B------:R-:W-:Y:S05]  /*a8c0*/  WARPSYNC.ALL ;  /* 0x0000000000007948 */ /* 0x000fea0003800000 */
[----:B------:R-:W-:Y:S01]  /*a8d0*/  R2UR UR4, R71 ;  /* 0x00000000470472ca */ /* 0x000fe200000e0000 */
[----:B------:R-:W-:Y:S01]  /*a8e0*/  BSSY.RECONVERGENT B0, `(.L_x_141) ;  /* 0x000011c000007945 */ /* 0x000fe20003800200 */
[----:B------:R-:W-:Y:S02]  /*a8f0*/  F2FP.F16.E5M2.UNPACK_B R11, R141 ;  /* 0x0000008dff0b723e */ /* 0x000fe400020004ff */
[----:B------:R-:W-:Y:S02]  /*a900*/  F2FP.F16.E5M2.UNPACK_B R10, R142 ;  /* 0x0000008eff0a723e */ /* 0x000fe400020004ff */
[----:B------:R-:W-:Y:S01]  /*a910*/  F2FP.F16.E5M2.UNPACK_B R9, R143 ;  /* 0x0000008fff09723e */ /* 0x000fe200020004ff */
[--C-:B------:R-:W-:Y:S01]  /*a920*/  HADD2.F32 R74, -RZ, R11.reuse.H0_H0 ;  /* 0x2000000bff4a7230 */ /* 0x100fe20000004100 */
[----:B------:R-:W-:Y:S01]  /*a930*/  F2FP.F16.E5M2.UNPACK_B R8, R144 ;  /* 0x00000090ff08723e */ /* 0x000fe200020004ff */
[----:B------:R-:W-:Y:S01]  /*a940*/  HADD2.F32 R76, -RZ, R11.H1_H1 ;  /* 0x3000000bff4c7230 */ /* 0x000fe20000004100 */
[----:B------:R-:W-:Y:S01]  /*a950*/  F2FP.F16.E5M2.UNPACK_B R7, R145 ;  /* 0x00000091ff07723e */ /* 0x000fe200020004ff */
[--C-:B------:R-:W-:Y:S01]  /*a960*/  HADD2.F32 R77, -RZ, R10.reuse.H0_H0 ;  /* 0x2000000aff4d7230 */ /* 0x100fe20000004100 */
[----:B------:R-:W-:Y:S01]  /*a970*/  F2FP.F16.E5M2.UNPACK_B R6, R146 ;  /* 0x00000092ff06723e */ /* 0x000fe200020004ff */
[----:B------:R-:W-:Y:S01]  /*a980*/  HADD2.F32 R80, -RZ, R10.H1_H1 ;  /* 0x3000000aff507230 */ /* 0x000fe20000004100 */
[----:B------:R-:W-:Y:S01]  /*a990*/  F2FP.F16.E5M2.UNPACK_B R5, R147 ;  /* 0x00000093ff05723e */ /* 0x000fe200020004ff */
[--C-:B------:R-:W-:Y:S01]  /*a9a0*/  HADD2.F32 R81, -RZ, R9.reuse.H0_H0 ;  /* 0x20000009ff517230 */ /* 0x100fe20000004100 */
[----:B-1----:R-:W-:Y:S01]  /*a9b0*/  F2FP.F16.E5M2.UNPACK_B R4, R148 ;  /* 0x00000094ff04723e */ /* 0x002fe200020004ff */
[----:B------:R-:W-:Y:S01]  /*a9c0*/  HADD2.F32 R83, -RZ, R9.H1_H1 ;  /* 0x30000009ff537230 */ /* 0x000fe20000004100 */
[-C--:B------:R-:W-:Y:S01]  /*a9d0*/  F2FP.F16.E5M2.UNPACK_B R2, R140.reuse ;  /* 0x0000008cff02723e */ /* 0x080fe200020004ff */
[--C-:B------:R-:W-:Y:S01]  /*a9e0*/  HADD2.F32 R86, -RZ, R8.reuse.H0_H0 ;  /* 0x20000008ff567230 */ /* 0x100fe20000004100 */
[----:B------:R-:W-:Y:S01]  /*a9f0*/  F2FP.F16.E5M2.UNPACK_B R140, R140.H1 ;  /* 0x0000008cff8c723e */ /* 0x000fe200030004ff */
[----:B------:R-:W-:Y:S01]  /*aa00*/  HADD2.F32 R87, -RZ, R8.H1_H1 ;  /* 0x30000008ff577230 */ /* 0x000fe20000004100 */
[----:B------:R-:W-:Y:S01]  /*aa10*/  F2FP.F16.E5M2.UNPACK_B R141, R141.H1 ;  /* 0x0000008dff8d723e */ /* 0x000fe200030004ff */
[--C-:B------:R-:W-:Y:S01]  /*aa20*/  HADD2.F32 R90, -RZ, R7.reuse.H0_H0 ;  /* 0x20000007ff5a7230 */ /* 0x100fe20000004100 */
[----:B------:R-:W-:Y:S01]  /*aa30*/  F2FP.F16.E5M2.UNPACK_B R142, R142.H1 ;  /* 0x0000008eff8e723e */ /* 0x000fe200030004ff */
[----:B------:R-:W-:Y:S01]  /*aa40*/  HADD2.F32 R91, -RZ, R7.H1_H1 ;  /* 0x30000007ff5b7230 */ /* 0x000fe20000004100 */
[----:B------:R-:W-:Y:S01]  /*aa50*/  F2FP.F16.E5M2.UNPACK_B R143, R143.H1 ;  /* 0x0000008fff8f723e */ /* 0x000fe200030004ff */
[--C-:B------:R-:W-:Y:S01]  /*aa60*/  HADD2.F32 R94, -RZ, R6.reuse.H0_H0 ;  /* 0x20000006ff5e7230 */ /* 0x100fe20000004100 */
[----:B------:R-:W-:Y:S01]  /*aa70*/  IADD3 R163, PT, PT, R163, 0xc0, RZ ;  /* 0x000000c0a3a37810 */ /* 0x000fe20007ffe0ff */
[----:B------:R-:W-:Y:S01]  /*aa80*/  HADD2.F32 R95, -RZ, R6.H1_H1 ;  /* 0x30000006ff5f7230 */ /* 0x000fe20000004100 */
[----:B------:R-:W-:Y:S01]  /*aa90*/  F2FP.F16.E5M2.UNPACK_B R107, R149 ;  /* 0x00000095ff6b723e */ /* 0x000fe200020004ff */
[--C-:B------:R-:W-:Y:S01]  /*aaa0*/  HADD2.F32 R98, -RZ, R5.reuse.H0_H0 ;  /* 0x20000005ff627230 */ /* 0x100fe20000004100 */
[----:B------:R-:W-:Y:S01]  /*aab0*/  LOP3.LUT R163, R163, 0xfefffff8, RZ, 0xc0, !PT ;  /* 0xfefffff8a3a37812 */ /* 0x000fe200078ec0ff */
[----:B------:R-:W-:Y:S01]  /*aac0*/  HADD2.F32 R99, -RZ, R5.H1_H1 ;  /* 0x30000005ff637230 */ /* 0x000fe20000004100 */
[----:B------:R-:W-:Y:S01]  /*aad0*/  F2FP.F16.E5M2.UNPACK_B R111, R150 ;  /* 0x00000096ff6f723e */ /* 0x000fe200020004ff */
[--C-:B------:R-:W-:Y:S01]  /*aae0*/  HADD2.F32 R102, -RZ, R4.reuse.H0_H0 ;  /* 0x20000004ff667230 */ /* 0x100fe20000004100 */
[----:B------:R-:W-:Y:S01]  /*aaf0*/  F2FP.F16.E5M2.UNPACK_B R115, R151 ;  /* 0x00000097ff73723e */ /* 0x000fe200020004ff */
[----:B------:R-:W-:Y:S01]  /*ab00*/  HADD2.F32 R103, -RZ, R4.H1_H1 ;  /* 0x30000004ff677230 */ /* 0x000fe20000004100 */
[----:B------:R-:W-:Y:S01]  /*ab10*/  F2FP.F16.E5M2.UNPACK_B R119, R152 ;  /* 0x00000098ff77723e */ /* 0x000fe200020004ff */
[----:B------:R-:W1:Y:S01]  /*ab20*/  LDTM.x64 R4, tmem[UR4+0xc0] ;  /* 0x0000c004000479ee */ /* 0x000e620008340000 */
[--C-:B------:R-:W-:Y:S01]  /*ab30*/  HADD2.F32 R0, -RZ, R2.reuse.H0_H0 ;  /* 0x20000002ff007230 */ /* 0x100fe20000004100 */
[----:B------:R-:W-:Y:S01]  /*ab40*/  NOP ;  /* 0x0000000000007918 */ /* 0x000fe20000000000 */
[----:B-1----:R1:W-:Y:S01]  /*ab50*/  SYNCS.ARRIVE.TRANS64.RED.A1T0 RZ, [R163+URZ], RZ ;  /* 0x000000ffa3ff79a7 */ /* 0x0023e200081004ff */
[----:B------:R-:W-:Y:S01]  /*ab60*/  HADD2.F32 R2, -RZ, R2.H1_H1 ;  /* 0x30000002ff027230 */ /* 0x000fe20000004100 */
[----:B------:R-:W-:Y:S01]  /*ab70*/  F2FP.F16.E5M2.UNPACK_B R123, R153 ;  /* 0x00000099ff7b723e */ /* 0x000fe200020004ff */
[----:B------:R-:W-:Y:S01]  /*ab80*/  HADD2.F32 R78, -RZ, R141.H1_H1 ;  /* 0x3000008dff4e7230 */ /* 0x000fe20000004100 */
[----:B------:R-:W-:Y:S01]  /*ab90*/  F2FP.F16.E5M2.UNPACK_B R127, R154 ;  /* 0x0000009aff7f723e */ /* 0x000fe200020004ff */
[--C-:B------:R-:W-:Y:S01]  /*aba0*/  HADD2.F32 R106, -RZ, R107.reuse.H0_H0 ;  /* 0x2000006bff6a7230 */ /* 0x100fe20000004100 */
[----:B------:R-:W-:Y:S01]  /*abb0*/  F2FP.F16.E5M2.UNPACK_B R130, R155 ;  /* 0x0000009bff82723e */ /* 0x000fe200020004ff */
[----:B------:R-:W-:Y:S01]  /*abc0*/  HADD2.F32 R107, -RZ, R107.H1_H1 ;  /* 0x3000006bff6b7230 */ /* 0x000fe20000004100 */
[----:B------:R-:W-:Y:S01]  /*abd0*/  F2FP.F16.E5M2.UNPACK_B R144, R144.H1 ;  /* 0x00000090ff90723e */ /* 0x000fe200030004ff */
        /* <DEDUP_REMOVED lines=12> */
[C---:B------:R-:W-:Y:S01]  /*aca0*/  FMUL R4, R70.reuse, R4 ;  /* 0x0000000446047220 */ /* 0x040fe20000400000 */
[C---:B------:R-:W-:Y:S01]  /*acb0*/  FMUL R5, R70.reuse, R5 ;  /* 0x0000000546057220 */ /* 0x040fe20000400000 */
[--C-:B------:R-:W-:Y:S02]  /*acc0*/  HADD2.F32 R3, -RZ, R140.reuse.H0_H0 ;  /* 0x2000008cff037230 */ /* 0x100fe40000004100 */
        /* <DEDUP_REMOVED lines=9> */
[----:B------:R-:W-:Y:S02]  /*ad60*/  HADD2.F32 R122, -RZ, R123.H0_H0 ;  /* 0x2000007bff7a7230 */ /* 0x000fe40000004100 */
[C---:B------:R-:W-:Y:S01]  /*ad70*/  FMUL R6, R70.reuse, R6 ;  /* 0x0000000646067220 */ /* 0x040fe20000400000 */
[----:B------:R-:W-:Y:S02]  /*ad80*/  HADD2.F32 R72, -RZ, R140.H1_H1 ;  /* 0x3000008cff487230 */ /* 0x000fe40000004100 */
[C---:B------:R-:W-:Y:S01]  /*ad90*/  FMUL R7, R70.reuse, R7 ;  /* 0x0000000746077220 */ /* 0x040fe20000400000 */
[----:B------:R-:W-:Y:S02]  /*ada0*/  HADD2.F32 R75, -RZ, R141.H0_H0 ;  /* 0x2000008dff4b7230 */ /* 0x000fe40000004100 */
[C---:B------:R-:W-:Y:S01]  /*adb0*/  FFMA R6, R73.reuse, R3, R6 ;  /* 0x0000000349067223 */ /* 0x040fe20000000006 */
[----:B------:R-:W-:Y:S02]  /*adc0*/  HADD2.F32 R123, -RZ, R123.H1_H1 ;  /* 0x3000007bff7b7230 */ /* 0x000fe40000004100 */
[C---:B------:R-:W-:Y:S01]  /*add0*/  FFMA R7, R73.reuse, R72, R7 ;  /* 0x0000004849077223 */ /* 0x040fe20000000007 */
[C---:B------:R-:W-:Y:S01]  /*ade0*/  FFMA R8, R73.reuse, R74, R8 ;  /* 0x0000004a49087223 */ /* 0x040fe20000000008 */
[----:B------:R-:W-:Y:S01]  /*adf0*/  FFMA R9, R73, R76, R9 ;  /* 0x0000004c49097223 */ /* 0x000fe20000000009 */
[--C-:B------:R-:W-:Y:S02]  /*ae00*/  HADD2.F32 R126, -RZ, R127.reuse.H0_H0 ;  /* 0x2000007fff7e7230 */ /* 0x100fe40000004100 */
[C---:B------:R-:W-:Y:S01]  /*ae10*/  FMUL R10, R70.reuse, R10 ;  /* 0x0000000a460a7220 */ /* 0x040fe20000400000 */
[----:B------:R-:W-:Y:S01]  /*ae20*/  F2FP.SATFINITE.E5M2.F32.PACK_AB_MERGE_C R76, R7, R6, RZ ;  /* 0x00000006074c723e */ /* 0x000fe200048060ff */
[C---:B------:R-:W-:Y:S01]  /*ae30*/  FMUL R7, R70.reuse, R20 ;  /* 0x0000001446077220 */ /* 0x040fe20000400000 */
[----:B------:R-:W-:Y:S02]  /*ae40*/  HADD2.F32 R127, -RZ, R127.H1_H1 ;  /* 0x3000007fff7f7230 */ /* 0x000fe40000004100 */
[C---:B------:R-:W-:Y:S01]  /*ae50*/  FFMA R10, R73.reuse, R75, R10 ;  /* 0x0000004b490a7223 */ /* 0x040fe2000000000a */
[----:B------:R-:W-:Y:S02]  /*ae60*/  HADD2.F32 R72, -RZ, R130.H0_H0 ;  /* 0x20000082ff487230 */ /* 0x000fe40000004100 */
[C---:B------:R-:W-:Y:S01]  /*ae70*/  FMUL R11, R70.reuse, R11 ;  /* 0x0000000b460b7220 */ /* 0x040fe20000400000 */
[--C-:B------:R-:W-:Y:S02]  /*ae80*/  HADD2.F32 R79, -RZ, R142.reuse.H0_H0 ;  /* 0x2000008eff4f7230 */ /* 0x100fe40000004100 */
[C---:B------:R-:W-:Y:S01]  /*ae90*/  FMUL R14, R70.reuse, R14 ;  /* 0x0000000e460e7220 */ /* 0x040fe20000400000 */
[----:B------:R-:W-:Y:S02]  /*aea0*/  HADD2.F32 R82, -RZ, R142.H1_H1 ;  /* 0x3000008eff527230 */ /* 0x000fe40000004100 */
[C---:B------:R-:W-:Y:S01]  /*aeb0*/  FFMA R11, R73.reuse, R78, R11 ;  /* 0x0000004e490b7223 */ /* 0x040fe2000000000b */
[C---:B------:R-:W-:Y:S01]  /*aec0*/  FFMA R12, R73.reuse, R77, R12 ;  /* 0x0000004d490c7223 */ /* 0x040fe2000000000c */
[C---:B------:R-:W-:Y:S01]  /*aed0*/  FFMA R13, R73.reuse, R80, R13 ;  /* 0x00000050490d7223 */ /* 0x040fe2000000000d */
[----:B------:R-:W-:Y:S01]  /*aee0*/  FFMA R14, R73, R79, R14 ;  /* 0x0000004f490e7223 */ /* 0x000fe2000000000e */
[----:B------:R-:W-:Y:S01]  /*aef0*/  HADD2.F32 R75, -RZ, R130.H1_H1 ;  /* 0x30000082ff4b7230 */ /* 0x000fe20000004100 */
[----:B------:R-:W-:Y:S01]  /*af00*/  F2FP.SATFINITE.E5M2.F32.PACK_AB_MERGE_C R78, R11, R10, RZ ;  /* 0x0000000a0b4e723e */ /* 0x000fe200048060ff */
[C---:B------:R-:W-:Y:S01]  /*af10*/  FMUL R10, R70.reuse, R21 ;  /* 0x00000015460a7220 */ /* 0x040fe20000400000 */
[C---:B------:R-:W-:Y:S01]  /*af20*/  FMUL R21, R70.reuse, R28 ;  /* 0x0000001c46157220 */ /* 0x040fe20000400000 */
        /* <DEDUP_REMOVED lines=8> */
[C---:B------:R-:W-:Y:S01]  /*afb0*/  FMUL R18, R70.reuse, R25 ;  /* 0x0000001946127220 */ /* 0x040fe20000400000 */
[----:B------:R-:W-:Y:S01]  /*afc0*/  F2FP.SATFINITE.E5M2.F32.PACK_AB_MERGE_C R14, R15, R14, RZ ;  /* 0x0000000e0f0e723e */ /* 0x000fe200048060ff */
        /* <DEDUP_REMOVED lines=8> */
[C---:B------:R-:W-:Y:S01]  /*b050*/  FFMA R11, R73.reuse, R88, R11 ;  /* 0x00000058490b7223 */ /* 0x040fe2000000000b */
[----:B------:R-:W-:Y:S01]  /*b060*/  FMUL R22, R70, R29 ;  /* 0x0000001d46167220 */ /* 0x000fe20000400000 */
        /* <DEDUP_REMOVED lines=13> */
[----:B------:R-:W-:Y:S01]  /*b140*/  FMUL R20, R70, R27 ;  /* 0x0000001b46147220 */ /* 0x000fe20000400000 */
[--C-:B------:R-:W-:Y:S01]  /*b150*/  HADD2.F32 R96, -RZ, R146.reuse.H0_H0 ;  /* 0x20000092ff607230 */ /* 0x100fe20000004100 */
[----:B------:R-:W-:Y:S01]  /*b160*/  F2FP.SATFINITE.E5M2.F32.PACK_AB_MERGE_C R16, R10, R7, R16 ;  /* 0x000000070a10723e */ /* 0x000fe20004806010 */
[----:B------:R-:W-:Y:S02]  /*b170*/  HADD2.F32 R97, -RZ, R146.H1_H1 ;  /* 0x30000092ff617230 */ /* 0x000fe40000004100 */
        /* <DEDUP_REMOVED lines=28> */
[----:B------:R-:W-:Y:S01]  /*b340*/  F2FP.F16.E5M2.UNPACK_B R151, R151.H1 ;  /* 0x00000097ff97723e */ /* 0x000fe200030004ff */
[----:B------:R-:W-:Y:S01]  /*b350*/  FMUL R38, R70, R45 ;  /* 0x0000002d46267220 */ /* 0x000fe20000400000 */
[----:B------:R-:W-:Y:S01]  /*b360*/  F2FP.SATFINITE.E5M2.F32.PACK_AB_MERGE_C R19, R28, R27, RZ ;  /* 0x0000001b1c13723e */ /* 0x000fe200048060ff */
[----:B------:R-:W-:Y:S01]  /*b370*/  FFMA R31, R73, R104, R31 ;  /* 0x00000068491f7223 */ /* 0x000fe2000000001f */
[C---:B------:R-:W-:Y:S01]  /*b380*/  FMUL R45, R70.reuse, R52 ;  /* 0x00000034462d7220 */ /* 0x040fe20000400000 */
[C---:B------:R-:W-:Y:S01]  /*b390*/  FMUL R52, R70.reuse, R59 ;  /* 0x0000003b46347220 */ /* 0x040fe20000400000 */
[----:B------:R-:W-:Y:S01]  /*b3a0*/  F2FP.F16.E5M2.UNPACK_B R152, R152.H1 ;  /* 0x00000098ff98723e */ /* 0x000fe200030004ff */
[C---:B------:R-:W-:Y:S01]  /*b3b0*/  FMUL R59, R70.reuse, R66 ;  /* 0x00000042463b7220 */ /* 0x040fe20000400000 */
[----:B------:R-:W-:Y:S01]  /*b3c0*/  F2FP.SATFINITE.E5M2.F32.PACK_AB_MERGE_C R66, R13, R12, R14 ;  /* 0x0000000c0d42723e */ /* 0x000fe2000480600e */
        /* <DEDUP_REMOVED lines=11> */
[C---:B------:R-:W-:Y:S01]  /*b480*/  FFMA R35, R73.reuse, R108, R35 ;  /* 0x0000006c49237223 */ /* 0x040fe20000000023 */
[C---:B------:R-:W-:Y:S01]  /*b490*/  FMUL R36, R70.reuse, R43 ;  /* 0x0000002b46247220 */ /* 0x040fe20000400000 */
[--C-:B------:R-:W-:Y:S02]  /*b4a0*/  HADD2.F32 R112, -RZ, R150.reuse.H0_H0 ;  /* 0x20000096ff707230 */ /* 0x100fe40000004100 */
[C---:B------:R-:W-:Y:S01]  /*b4b0*/  FMUL R39, R70.reuse, R46 ;  /* 0x0000002e46277220 */ /* 0x040fe20000400000 */
        /* <DEDUP_REMOVED lines=13> */
[C---:B------:R-:W-:Y:S01]  /*b590*/  FMUL R46, R70.reuse, R53 ;  /* 0x00000035462e7220 */ /* 0x040fe20000400000 */
[--C-:B------:R-:W-:Y:S02]  /*b5a0*/  HADD2.F32 R120, -RZ, R152.reuse.H0_H0 ;  /* 0x20000098ff787230 */ /* 0x100fe40000004100 */
[C---:B------:R-:W-:Y:S01]  /*b5b0*/  FMUL R50, R70.reuse, R57 ;  /* 0x0000003946327220 */ /* 0x040fe20000400000 */
[C---:B------:R-:W-:Y:S01]  /*b5c0*/  FMUL R51, R70.reuse, R58 ;  /* 0x0000003a46337220 */ /* 0x040fe20000400000 */
[C---:B------:R-:W-:Y:S01]  /*b5d0*/  FMUL R53, R70.reuse, R60 ;  /* 0x0000003c46357220 */ /* 0x040fe20000400000 */
[C---:B------:R-:W-:Y:S01]  /*b5e0*/  FFMA R43, R73.reuse, R116, R43 ;  /* 0x00000074492b7223 */ /* 0x040fe2000000002b */
[----:B------:R-:W-:Y:S02]  /*b5f0*/  HADD2.F32 R121, -RZ, R152.H1_H1 ;  /* 0x30000098ff797230 */ /* 0x000fe40000004100 */
[C---:B------:R-:W-:Y:S01]  /*b600*/  FMUL R47, R70.reuse, R54 ;  /* 0x00000036462f7220 */ /* 0x040fe20000400000 */
[C---:B------:R-:W-:Y:S01]  /*b610*/  FMUL R57, R70.reuse, R64 ;  /* 0x0000004046397220 */ /* 0x040fe20000400000 */
[C---:B------:R-:W-:Y:S01]  /*b620*/  FMUL R58, R70.reuse, R65 ;  /* 0x00000041463a7220 */ /* 0x040fe20000400000 */
[C---:B------:R-:W-:Y:S01]  /*b630*/  FMUL R60, R70.reuse, R67 ;  /* 0x00000043463c7220 */ /* 0x040fe20000400000 */
[----:B------:R-:W-:Y:S01]  /*b640*/  FFMA R44, R73, R117, R44 ;  /* 0x00000075492c7223 */ /* 0x000fe2000000002c */
[C---:B------:R-:W-:Y:S01]  /*b650*/  FMUL R48, R70.reuse, R55 ;  /* 0x0000003746307220 */ /* 0x040fe20000400000 */
[----:B------:R-:W-:Y:S01]  /*b660*/  F2FP.SATFINITE.E5M2.F32.PACK_AB_MERGE_C R64, R5, R4, R76 ;  /* 0x000000040540723e */ /* 0x000fe2000480604c */
[----:B------:R-:W-:Y:S01]  /*b670*/  FFMA R45, R73, R118, R45 ;  /* 0x00000076492d7223 */ /* 0x000fe2000000002d */
[----:B------:R-:W-:Y:S01]  /*b680*/  F2FP.SATFINITE.E5M2.F32.PACK_AB_MERGE_C R65, R9, R8, R78 ;  /* 0x000000080941723e */ /* 0x000fe2000480604e */
[----:B------:R-:W-:Y:S01]  /*b690*/  FMUL R49, R70, R56 ;  /* 0x0000003846317220 */ /* 0x000fe20000400000 */
[----:B------:R-:W-:Y:S01]  /*b6a0*/  F2FP.SATFINITE.E5M2.F32.PACK_AB_MERGE_C R67, R2, R0, R3 ;  /* 0x000000000243723e */ /* 0x000fe20004806003 */
[C---:B------:R-:W-:Y:S01]  /*b6b0*/  FFMA R46, R73.reuse, R119, R46 ;  /* 0x00000077492e7223 */ /* 0x040fe2000000002e */
[----:B------:R-:W-:Y:S01]  /*b6c0*/  F2FP.F16.E5M2.UNPACK_B R154, R154.H1 ;  /* 0x0000009aff9a723e */ /* 0x000fe200030004ff */
[--C-:B------:R-:W-:Y:S02]  /*b6d0*/  HADD2.F32 R124, -RZ, R153.reuse.H0_H0 ;  /* 0x20000099ff7c7230 */ /* 0x100fe40000004100 */
[C---:B------:R-:W-:Y:S01]  /*b6e0*/  FFMA R47, R73.reuse, R120, R47 ;  /* 0x00000078492f7223 */ /* 0x040fe2000000002f */
[----:B------:R1:W-:Y:S01]  /*b6f0*/  STS.128 [R137+UR44+0xa200], R64 ;  /* 0x00a2004089007988 */ /* 0x0003e20008000c2c */
[----:B------:R-:W-:Y:S02]  /*b700*/  HADD2.F32 R125, -RZ, R153.H1_H1 ;  /* 0x30000099ff7d7230 */ /* 0x000fe40000004100 */
[C---:B------:R-:W-:Y:S01]  /*b710*/  FFMA R48, R73.reuse, R121, R48 ;  /* 0x0000007949307223 */ /* 0x040fe20000000030 */
[C---:B------:R-:W-:Y:S01]  /*b720*/  FFMA R49, R73.reuse, R122, R49 ;  /* 0x0000007a49317223 */ /* 0x040fe20000000031 */
[----:B------:R-:W-:Y:S01]  /*b730*/  F2FP.F16.E5M2.UNPACK_B R155, R155.H1 ;  /* 0x0000009bff9b723e */ /* 0x000fe200030004ff */
[C---:B------:R-:W-:Y:S01]  /*b740*/  FFMA R50, R73.reuse, R123, R50 ;  /* 0x0000007b49327223 */ /* 0x040fe20000000032 */
[----:B------:R-:W-:Y:S01]  /*b750*/  FMUL R54, R70, R61 ;  /* 0x0000003d46367220 */ /* 0x000fe20000400000 */
[--C-:B------:R-:W-:Y:S01]  /*b760*/  HADD2.F32 R128, -RZ, R154.reuse.H0_H0 ;  /* 0x2000009aff807230 */ /* 0x100fe20000004100 */
[----:B------:R1:W-:Y:S01]  /*b770*/  STS.128 [R178+0xa010], R16 ;  /* 0x00a01010b2007388 */ /* 0x0003e20000000c00 */
[----:B------:R-:W-:Y:S01]  /*b780*/  F2FP.SATFINITE.E5M2.F32.PACK_AB_MERGE_C R35, R36, R35, RZ ;  /* 0x000000232423723e */ /* 0x000fe200048060ff */
[C---:B------:R-:W-:Y:S01]  /*b790*/  FFMA R51, R73.reuse, R124, R51 ;  /* 0x0000007c49337223 */ /* 0x040fe20000000033 */
[----:B------:R-:W-:Y:S01]  /*b7a0*/  F2FP.SATFINITE.E5M2.F32.PACK_AB_MERGE_C R39, R40, R39, RZ ;  /* 0x000000272827723e */ /* 0x000fe200048060ff */
[----:B------:R-:W-:Y:S02]  /*b7b0*/  HADD2.F32 R129, -RZ, R154.H1_H1 ;  /* 0x3000009aff817230 */ /* 0x000fe40000004100 */
[C---:B------:R-:W-:Y:S01]  /*b7c0*/  FMUL R55, R70.reuse, R62 ;  /* 0x0000003e46377220 */ /* 0x040fe20000400000 */
[C---:B------:R-:W-:Y:S01]  /*b7d0*/  FFMA R52, R73.reuse, R125, R52 ;  /* 0x0000007d49347223 */ /* 0x040fe20000000034 */
[----:B------:R-:W-:Y:S01]  /*b7e0*/  FMUL R56, R70, R63 ;  /* 0x0000003f46387220 */ /* 0x000fe20000400000 */
[C---:B------:R-:W-:Y:S01]  /*b7f0*/  FFMA R53, R73.reuse, R126, R53 ;  /* 0x0000007e49357223 */ /* 0x040fe20000000035 */
[C---:B------:R-:W-:Y:S01]  /*b800*/  FFMA R54, R73.reuse, R127, R54 ;  /* 0x0000007f49367223 */ /* 0x040fe20000000036 */
[--C-:B------:R-:W-:Y:S02]  /*b810*/  HADD2.F32 R74, -RZ, R155.reuse.H0_H0 ;  /* 0x2000009bff4a7230 */ /* 0x100fe40000004100 */
[C---:B------:R-:W-:Y:S01]  /*b820*/  FFMA R55, R73.reuse, R128, R55 ;  /* 0x0000008049377223 */ /* 0x040fe20000000037 */
[----:B------:R-:W-:Y:S02]  /*b830*/  HADD2.F32 R131, -RZ, R155.H1_H1 ;  /* 0x3000009bff837230 */ /* 0x000fe40000004100 */
[C---:B------:R-:W-:Y:S01]  /*b840*/  FFMA R56, R73.reuse, R129, R56 ;  /* 0x0000008149387223 */ /* 0x040fe20000000038 */
[----:B------:R-:W-:Y:S01]  /*b850*/  F2FP.SATFINITE.E5M2.F32.PACK_AB_MERGE_C R43, R44, R43, RZ ;  /* 0x0000002b2c2b723e */ /* 0x000fe200048060ff */
[C---:B------:R-:W-:Y:S01]  /*b860*/  FFMA R57, R73.reuse, R72, R57 ;  /* 0x0000004849397223 */ /* 0x040fe20000000039 */
[C---:B------:R-:W-:Y:S01]  /*b870*/  FFMA R58, R73.reuse, R75, R58 ;  /* 0x0000004b493a7223 */ /* 0x040fe2000000003a */
[C---:B------:R-:W-:Y:S01]  /*b880*/  FFMA R59, R73.reuse, R74, R59 ;  /* 0x0000004a493b7223 */ /* 0x040fe2000000003b */
[----:B------:R-:W-:Y:S01]  /*b890*/  F2FP.SATFINITE.E5M2.F32.PACK_AB_MERGE_C R33, R34, R33, R35 ;  /* 0x000000212221723e */ /* 0x000fe20004806023 */
[----:B------:R-:W-:Y:S01]  /*b8a0*/  FFMA R60, R73, R131, R60 ;  /* 0x00000083493c7223 */ /* 0x000fe2000000003c */
[----:B------:R-:W-:Y:S02]  /*b8b0*/  F2FP.SATFINITE.E5M2.F32.PACK_AB_MERGE_C R32, R30, R29, R32 ;  /* 0x0000001d1e20723e */ /* 0x000fe40004806020 */
        /* <DEDUP_REMOVED lines=11> */
[----:B------:R-:W-:Y:S03]  /*b970*/  IADD3 R68, PT, PT, R68, 0x1, RZ ;  /* 0x0000000144447810 */ /* 0x000fe60007ffe0ff */
        /* <DEDUP_REMOVED lines=18> */
.L_x_142:
[----:B------:R-:W-:Y:S05]  /*baa0*/  BSYNC.RECONVERGENT B0 ;  /* 0x0000000000007941 */ /* 0x000fea0003800200 */
.L_x_141:
[----:B------:R-:W-:Y:S01]  /*bab0*/  R2UR UR5, R160 ;  /* 0x00000000a00572ca */ /* 0x000fe200000e0000 */
[----:B------:R-:W-:Y:S01]  /*bac0*/  BAR.SYNC.DEFER_BLOCKING 0x1, 0x80 ;  /* 0x0042000000007b1d */ /* 0x000fe20000010000 */
[----:B------:R-:W-:Y:S01]  /*bad0*/  R2UR UR4, R161 ;  /* 0x00000000a10472ca */ /* 0x000fe200000e0000 */
[----:B------:R-:W-:Y:S01]  /*bae0*/  UISETP.NE.AND UP0, UPT, UR46, URZ, UPT ;  /* 0x000000ff2e00728c */ /* 0x000fe2000bf05270 */
[----:B------:R-:W-:Y:S02]  /*baf0*/  ISETP.NE.AND P0, PT, R164, 0x2, PT ;  /* 0x00000002a400780c */ /* 0x000fe40003f05270 */
[----:B------:R-:W-:Y:S02]  /*bb00*/  ISETP.NE.AND P1, PT, R68, 0x2, PT ;  /* 0x000000024400780c */ /* 0x000fe40003f25270 */
[----:B------:R-:W-:Y:S02]  /*bb10*/  SEL R0, RZ, 0x1, P0 ;  /* 0x00000001ff007807 */ /* 0x000fe40000000000 */
[----:B------:R-:W-:Y:S02]  /*bb20*/  SEL R3, RZ, 0x1, P1 ;  /* 0x00000001ff037807 */ /* 0x000fe40000800000 */
[----:B------:R-:W-:Y:S01]  /*bb30*/  LOP3.LUT R169, R169, R0, RZ, 0x3c, !PT ;  /* 0x00000000a9a97212 */ /* 0x000fe200078e3cff */
[----:B------:R-:W-:Y:S01]  /*bb40*/  UIADD3 UR20, UPT, UPT, UR37, UR5, URZ ;  /* 0x0000000525147290 */ /* 0x000fe2000fffe0ff */
[----:B------:R-:W-:Y:S01]  /*bb50*/  LOP3.LUT R170, R170, R3, RZ, 0x3c, !PT ;  /* 0x00000003aaaa7212 */ /* 0x000fe200078e3cff */
[----:B------:R-:W-:Y:S01]  /*bb60*/  UIADD3 UR16, UPT, UPT, UR38, UR4, URZ ;  /* 0x0000000426107290 */ /* 0x000fe2000fffe0ff */
[----:B------:R-:W-:Y:S02]  /*bb70*/  SEL R164, R164, RZ, P0 ;  /* 0x000000ffa4a47207 */ /* 0x000fe40000000000 */
[----:B------:R-:W-:Y:S01]  /*bb80*/  SEL R68, R68, RZ, P1 ;  /* 0x000000ff44447207 */ /* 0x000fe20000800000 */
[----:B------:R-:W-:Y:S01]  /*bb90*/  UMOV UR36, UR59 ;  /* 0x0000003b00247c82 */ /* 0x000fe20008000000 */
[----:B------:R-:W-:Y:S07]  /*bba0*/  BRA.U UP0, `(.L_x_143) ;  /* 0xffffff9900787547 */ /* 0x000fee000b83ffff */
[----:B------:R-:W-:Y:S05]  /*bbb0*/  EXIT ;  /* 0x000000000000794d */ /* 0x000fea0003800000 */
.L_x_24:
[----:B--2---:R2:W3:Y:S02]  /*bbc0*/  SYNCS.PHASECHK.TRANS64.TRYWAIT P0, [R3+URZ+0xe0], R2 ;  /* 0x0000e002030075a7 */ /* 0x0044e400080011ff */
[----:B---3--:R-:W-:Y:S05]  /*bbd0*/  @!P0 NANOSLEEP.SYNCS 0x989680 ;  /* 0x009896800000895d */ /* 0x008fea0003900000 */
[----:B------:R-:W3:Y:S02]  /*bbe0*/  @!P0 SYNCS.PHASECHK.TRANS64 P0, [R3+URZ+0xe0], R2 ;  /* 0x0000e002030085a7 */ /* 0x000ee400080010ff */
[----:B---3--:R-:W-:Y:S05]  /*bbf0*/  @!P0 BRA `(.L_x_24) ;  /* 0xfffffffc00f08947 */ /* 0x008fea000383ffff */
[----:B------:R-:W-:Y:S05]  /*bc00*/  BRA `(.L_x_144) ;  /* 0xffffff5c007c7947 */ /* 0x000fea000383ffff */
.L_x_27:
[----:B-1----:R-:W-:-:S07]  /*bc10*/  MOV R0, UR33 ;  /* 0x0000002100007c02 */ /* 0x002fce0008000f00 */
.L_x_145:
[----:B-1----:R1:W2:Y:S02]  /*bc20*/  SYNCS.PHASECHK.TRANS64.TRYWAIT P0, [R0+URZ+0x20], R3 ;  /* 0x00002003000075a7 */ /* 0x0022a400080011ff */
[----:B--2---:R-:W-:Y:S05]  /*bc30*/  @!P0 NANOSLEEP.SYNCS 0x989680 ;  /* 0x009896800000895d */ /* 0x004fea0003900000 */
[----:B------:R-:W2:Y:S02]  /*bc40*/  @!P0 SYNCS.PHASECHK.TRANS64 P0, [R0+URZ+0x20], R3 ;  /* 0x00002003000085a7 */ /* 0x000ea400080010ff */
[----:B--2---:R-:W-:Y:S05]  /*bc50*/  @!P0 BRA `(.L_x_145) ;  /* 0xfffffffc00f08947 */ /* 0x004fea000383ffff */
[----:B------:R-:W-:Y:S05]  /*bc60*/  BRA `(.L_x_26) ;  /* 0xffffff5c00d47947 */ /* 0x000fea000383ffff */
.L_x_34:
[----:B-1----:R-:W-:-:S07]  /*bc70*/  MOV R0, UR17 ;  /* 0x0000001100007c02 */ /* 0x002fce0008000f00 */
.L_x_146:
[----:B-1----:R1:W2:Y:S02]  /*bc80*/  SYNCS.PHASECHK.TRANS64.TRYWAIT P0, [R0+URZ+0x20], R3 ;  /* 0x00002003000075a7 */ /* 0x0022a400080011ff */
[----:B--2---:R-:W-:Y:S05]  /*bc90*/  @!P0 NANOSLEEP.SYNCS 0x989680 ;  /* 0x009896800000895d */ /* 0x004fea0003900000 */
[----:B------:R-:W2:Y:S02]  /*bca0*/  @!P0 SYNCS.PHASECHK.TRANS64 P0, [R0+URZ+0x20], R3 ;  /* 0x00002003000085a7 */ /* 0x000ea400080010ff */
[----:B--2---:R-:W-:Y:S05]  /*bcb0*/  @!P0 BRA `(.L_x_146) ;  /* 0xfffffffc00f08947 */ /* 0x004fea000383ffff */
[----:B------:R-:W-:Y:S05]  /*bcc0*/  BRA `(.L_x_33) ;  /* 0xffffff6000947947 */ /* 0x000fea000383ffff */
.L_x_39:
[----:B-1----:R1:W2:Y:S02]  /*bcd0*/  SYNCS.PHASECHK.TRANS64.TRYWAIT P0, [R3+URZ+0x90], R0 ;  /* 0x00009000030075a7 */ /* 0x0022a400080011ff */
[----:B--2---:R-:W-:Y:S05]  /*bce0*/  @!P0 NANOSLEEP.SYNCS 0x989680 ;  /* 0x009896800000895d */ /* 0x004fea0003900000 */
[----:B------:R-:W2:Y:S02]  /*bcf0*/  @!P0 SYNCS.PHASECHK.TRANS64 P0, [R3+URZ+0x90], R0 ;  /* 0x00009000030085a7 */ /* 0x000ea400080010ff */
[----:B--2---:R-:W-:Y:S05]  /*bd00*/  @!P0 BRA `(.L_x_39) ;  /* 0xfffffffc00f08947 */ /* 0x004fea000383ffff */
[----:B------:R-:W-:Y:S05]  /*bd10*/  BRA `(.L_x_147) ;  /* 0xffffff64003c7947 */ /* 0x000fea000383ffff */
.L_x_43:
[----:B-1----:R-:W-:-:S07]  /*bd20*/  MOV R0, UR4 ;  /* 0x0000000400007c02 */ /* 0x002fce0008000f00 */
.L_x_148:
[----:B-1----:R1:W2:Y:S02]  /*bd30*/  SYNCS.PHASECHK.TRANS64.TRYWAIT P0, [R0+URZ], R3 ;  /* 0x00000003000075a7 */ /* 0x0022a400080011ff */
[----:B--2---:R-:W-:Y:S05]  /*bd40*/  @!P0 NANOSLEEP.SYNCS 0x989680 ;  /* 0x009896800000895d */ /* 0x004fea0003900000 */
[----:B------:R-:W2:Y:S02]  /*bd50*/  @!P0 SYNCS.PHASECHK.TRANS64 P0, [R0+URZ], R3 ;  /* 0x00000003000085a7 */ /* 0x000ea400080010ff */
[----:B--2---:R-:W-:Y:S05]  /*bd60*/  @!P0 BRA `(.L_x_148) ;  /* 0xfffffffc00f08947 */ /* 0x004fea000383ffff */
[----:B------:R-:W-:Y:S05]  /*bd70*/  BRA `(.L_x_149) ;  /* 0xffffff6800e87947 */ /* 0x000fea000383ffff */
.L_x_44:
[----:B------:R-:W-:-:S07]  /*bd80*/  MOV R0, UR5 ;  /* 0x0000000500007c02 */ /* 0x000fce0008000f00 */
.L_x_150:
[----:B-1----:R1:W2:Y:S02]  /*bd90*/  SYNCS.PHASECHK.TRANS64.TRYWAIT P0, [R0+URZ], R3 ;  /* 0x00000003000075a7 */ /* 0x0022a400080011ff */
[----:B--2---:R-:W-:Y:S05]  /*bda0*/  @!P0 NANOSLEEP.SYNCS 0x989680 ;  /* 0x009896800000895d */ /* 0x004fea0003900000 */
[----:B------:R-:W2:Y:S02]  /*bdb0*/  @!P0 SYNCS.PHASECHK.TRANS64 P0, [R0+URZ], R3 ;  /* 0x00000003000085a7 */ /* 0x000ea400080010ff */
[----:B--2---:R-:W-:Y:S05]  /*bdc0*/  @!P0 BRA `(.L_x_150) ;  /* 0xfffffffc00f08947 */ /* 0x004fea000383ffff */
[----:B------:R-:W-:Y:S05]  /*bdd0*/  BRA `(.L_x_151) ;  /* 0xffffff6800f47947 */ /* 0x000fea000383ffff */
.L_x_45:
[----:B------:R-:W-:-:S07]  /*bde0*/  MOV R0, UR5 ;  /* 0x0000000500007c02 */ /* 0x000fce0008000f00 */
.L_x_152:
[----:B-1----:R1:W2:Y:S02]  /*bdf0*/  SYNCS.PHASECHK.TRANS64.TRYWAIT P0, [R0+URZ], R3 ;  /* 0x00000003000075a7 */ /* 0x0022a400080011ff */
[----:B--2---:R-:W-:Y:S05]  /*be00*/  @!P0 NANOSLEEP.SYNCS 0x989680 ;  /* 0x009896800000895d */ /* 0x004fea0003900000 */
[----:B------:R-:W2:Y:S02]  /*be10*/  @!P0 SYNCS.PHASECHK.TRANS64 P0, [R0+URZ], R3 ;  /* 0x00000003000085a7 */ /* 0x000ea400080010ff */
[----:B--2---:R-:W-:Y:S05]  /*be20*/  @!P0 BRA `(.L_x_152) ;  /* 0xfffffffc00f08947 */ /* 0x004fea000383ffff */
[----:B------:R-:W-:Y:S05]  /*be30*/  BRA `(.L_x_153) ;  /* 0xffffff6c00007947 */ /* 0x000fea000383ffff */
.L_x_48:
[----:B-1----:R1:W2:Y:S02]  /*be40*/  SYNCS.PHASECHK.TRANS64.TRYWAIT P0, [R0+URZ+0xd0], R5 ;  /* 0x0000d005000075a7 */ /* 0x0022a400080011ff */
[----:B--2---:R-:W-:Y:S05]  /*be50*/  @!P0 NANOSLEEP.SYNCS 0x989680 ;  /* 0x009896800000895d */ /* 0x004fea0003900000 */
[----:B------:R-:W2:Y:S02]  /*be60*/  @!P0 SYNCS.PHASECHK.TRANS64 P0, [R0+URZ+0xd0], R5 ;  /* 0x0000d005000085a7 */ /* 0x000ea400080010ff */
[----:B--2---:R-:W-:Y:S05]  /*be70*/  @!P0 BRA `(.L_x_48) ;  /* 0xfffffffc00f08947 */ /* 0x004fea000383ffff */
[----:B------:R-:W-:Y:S05]  /*be80*/  BRA `(.L_x_154) ;  /* 0xffffff6c005c7947 */ /* 0x000fea000383ffff */
.L_x_49:
[----:B------:R-:W-:-:S07]  /*be90*/  MOV R0, UR4 ;  /* 0x0000000400007c02 */ /* 0x000fce0008000f00 */
.L_x_155:
[----:B-1----:R1:W2:Y:S02]  /*bea0*/  SYNCS.PHASECHK.TRANS64.TRYWAIT P0, [R0+URZ+0xa0], R7 ;  /* 0x0000a007000075a7 */ /* 0x0022a400080011ff */
[----:B--2---:R-:W-:Y:S05]  /*beb0*/  @!P0 NANOSLEEP.SYNCS 0x989680 ;  /* 0x009896800000895d */ /* 0x004fea0003900000 */
[----:B------:R-:W2:Y:S02]  /*bec0*/  @!P0 SYNCS.PHASECHK.TRANS64 P0, [R0+URZ+0xa0], R7 ;  /* 0x0000a007000085a7 */ /* 0x000ea400080010ff */
[----:B--2---:R-:W-:Y:S05]  /*bed0*/  @!P0 BRA `(.L_x_155) ;  /* 0xfffffffc00f08947 */ /* 0x004fea000383ffff */
[----:B------:R-:W-:Y:S05]  /*bee0*/  BRA `(.L_x_156) ;  /* 0xffffff6c006c7947 */ /* 0x000fea000383ffff */
.L_x_50:
[----:B-1----:R1:W2:Y:S02]  /*bef0*/  SYNCS.PHASECHK.TRANS64.TRYWAIT P1, [R0+URZ+0x90], R5 ;  /* 0x00009005000075a7 */ /* 0x0022a400080211ff */
[----:B--2---:R-:W-:Y:S05]  /*bf00*/  @!P1 NANOSLEEP.SYNCS 0x989680 ;  /* 0x009896800000995d */ /* 0x004fea0003900000 */
[----:B------:R-:W2:Y:S02]  /*bf10*/  @!P1 SYNCS.PHASECHK.TRANS64 P1, [R0+URZ+0x90], R5 ;  /* 0x00009005000095a7 */ /* 0x000ea400080210ff */
[----:B--2---:R-:W-:Y:S05]  /*bf20*/  @!P1 BRA `(.L_x_50) ;  /* 0xfffffffc00f09947 */ /* 0x004fea000383ffff */
[----:B------:R-:W-:Y:S05]  /*bf30*/  BRA `(.L_x_157) ;  /* 0xffffff6c009c7947 */ /* 0x000fea000383ffff */
.L_x_53:
[----:B------:R-:W-:-:S07]  /*bf40*/  MOV R0, UR4 ;  /* 0x0000000400007c02 */ /* 0x000fce0008000f00 */
.L_x_158:
[----:B-1----:R1:W2:Y:S02]  /*bf50*/  SYNCS.PHASECHK.TRANS64.TRYWAIT P0, [R0+URZ+0xa0], R3 ;  /* 0x0000a003000075a7 */ /* 0x0022a400080011ff */
[----:B--2---:R-:W-:Y:S05]  /*bf60*/  @!P0 NANOSLEEP.SYNCS 0x989680 ;  /* 0x009896800000895d */ /* 0x004fea0003900000 */
[----:B------:R-:W2:Y:S02]  /*bf70*/  @!P0 SYNCS.PHASECHK.TRANS64 P0, [R0+URZ+0xa0], R3 ;  /* 0x0000a003000085a7 */ /* 0x000ea400080010ff */
[----:B--2---:R-:W-:Y:S05]  /*bf80*/  @!P0 BRA `(.L_x_158) ;  /* 0xfffffffc00f08947 */ /* 0x004fea000383ffff */
[----:B------:R-:W-:Y:S05]  /*bf90*/  BRA `(.L_x_52) ;  /* 0xffffff6c00f07947 */ /* 0x000fea000383ffff */
.L_x_62:
[----:B-1----:R-:W-:-:S04]  /*bfa0*/  MOV R5, UR5 ;  /* 0x0000000500057c02 */ /* 0x002fc80008000f00 */
[----:B------:R1:W2:Y:S03]  /*bfb0*/  SYNCS.PHASECHK.TRANS64.TRYWAIT P0, [R5+URZ+0x8], R6 ;  /* 0x00000806050075a7 */ /* 0x0002a600080011ff */
[----:B--2---:R-:W-:Y:S05]  /*bfc0*/  @!P0 NANOSLEEP.SYNCS 0x989680 ;  /* 0x009896800000895d */ /* 0x004fea0003900000 */
[----:B------:R-:W2:Y:S02]  /*bfd0*/  @!P0 SYNCS.PHASECHK.TRANS64 P0, [R5+URZ+0x8], R6 ;  /* 0x00000806050085a7 */ /* 0x000ea400080010ff */
[----:B--2---:R-:W-:Y:S05]  /*bfe0*/  @!P0 BRA `(.L_x_62) ;  /* 0xfffffffc00ec8947 */ /* 0x004fea000383ffff */
[----:B------:R-:W-:Y:S05]  /*bff0*/  BRA `(.L_x_61) ;  /* 0xffffff7000a47947 */ /* 0x000fea000383ffff */
.L_x_64:
[----:B------:R-:W-:Y:S01]  /*c000*/  BSSY B0, `(.L_x_159) ;  /* 0x0000006000007945 */ /* 0x000fe20003800000 */
[----:B------:R-:W-:-:S07]  /*c010*/  MOV R15, 0xffffffff ;  /* 0xffffffff000f7802 */ /* 0x000fce0000000f00 */
[----:B-1---5:R-:W-:Y:S05]  /*c020*/  WARPSYNC.COLLECTIVE R15, `(.L_x_160) ;  /* 0x000000000f0c7348 */ /* 0x022fea0003c00000 */
[----:B------:R-:W-:Y:S02]  /*c030*/  ELECT P6, UR79, PT ;  /* 0x00000000004f782f */ /* 0x000fe400038c0000 */
[----:B------:R-:W-:Y:S01]  /*c040*/  MOV R14, UR79 ;  /* 0x0000004f000e7c02 */ /* 0x000fe20008000f00 */
[----:B-1---5:R-:W-:Y:S10]  /*c050*/  ENDCOLLECTIVE ;  /* 0x000000000000791b */ /* 0x022ff40003800000 */
.L_x_160:
[----:B------:R-:W-:Y:S05]  /*c060*/  BSYNC B0 ;  /* 0x0000000000007941 */ /* 0x000fea0003800000 */
.L_x_159:
[----:B------:R-:W-:Y:S01]  /*c070*/  PLOP3.LUT P0, PT, P6, PT, PT, 0x80, 0x8 ;  /* 0x000000000008781c */ /* 0x000fe2000370f070 */
[----:B------:R-:W-:-:S12]  /*c080*/  BRA `(.L_x_161) ;  /* 0xffffff7000d07947 */ /* 0x000fd8000383ffff */
.L_x_66:
[----:B-1----:R-:W-:-:S04]  /*c090*/  MOV R3, UR5 ;  /* 0x0000000500037c02 */ /* 0x002fc80008000f00 */
[----:B------:R1:W2:Y:S03]  /*c0a0*/  SYNCS.PHASECHK.TRANS64.TRYWAIT P0, [R3+URZ+0x8], R4 ;  /* 0x00000804030075a7 */ /* 0x0002a600080011ff */
[----:B--2---:R-:W-:Y:S05]  /*c0b0*/  @!P0 NANOSLEEP.SYNCS 0x989680 ;  /* 0x009896800000895d */ /* 0x004fea0003900000 */
[----:B------:R-:W2:Y:S02]  /*c0c0*/  @!P0 SYNCS.PHASECHK.TRANS64 P0, [R3+URZ+0x8], R4 ;  /* 0x00000804030085a7 */ /* 0x000ea400080010ff */
[----:B--2---:R-:W-:Y:S05]  /*c0d0*/  @!P0 BRA `(.L_x_66) ;  /* 0xfffffffc00ec8947 */ /* 0x004fea000383ffff */
[----:B------:R-:W-:Y:S05]  /*c0e0*/  BRA `(.L_x_65) ;  /* 0xffffff7000d47947 */ /* 0x000fea000383ffff */
.L_x_67:
[----:B-1----:R1:W2:Y:S02]  /*c0f0*/  SYNCS.PHASECHK.TRANS64.TRYWAIT P0, [R0+URZ+0x90], R5 ;  /* 0x00009005000075a7 */ /* 0x0022a400080011ff */
[----:B--2---:R-:W-:Y:S05]  /*c100*/  @!P0 NANOSLEEP.SYNCS 0x989680 ;  /* 0x009896800000895d */ /* 0x004fea0003900000 */
[----:B------:R-:W2:Y:S02]  /*c110*/  @!P0 SYNCS.PHASECHK.TRANS64 P0, [R0+URZ+0x90], R5 ;  /* 0x00009005000085a7 */ /* 0x000ea400080010ff */
[----:B--2---:R-:W-:Y:S05]  /*c120*/  @!P0 BRA `(.L_x_67) ;  /* 0xfffffffc00f08947 */ /* 0x004fea000383ffff */
[----:B------:R-:W-:Y:S05]  /*c130*/  BRA `(.L_x_162) ;  /* 0xffffff7400a87947 */ /* 0x000fea000383ffff */
.L_x_69:
[----:B------:R-:W-:-:S07]  /*c140*/  MOV R0, UR19 ;  /* 0x0000001300007c02 */ /* 0x000fce0008000f00 */
.L_x_163:
[----:B-1----:R1:W2:Y:S02]  /*c150*/  SYNCS.PHASECHK.TRANS64.TRYWAIT P0, [R0+URZ+0xc0], R5 ;  /* 0x0000c005000075a7 */ /* 0x0022a400080011ff */
[----:B--2---:R-:W-:Y:S05]  /*c160*/  @!P0 NANOSLEEP.SYNCS 0x989680 ;  /* 0x009896800000895d */ /* 0x004fea0003900000 */
[----:B------:R-:W2:Y:S02]  /*c170*/  @!P0 SYNCS.PHASECHK.TRANS64 P0, [R0+URZ+0xc0], R5 ;  /* 0x0000c005000085a7 */ /* 0x000ea400080010ff */
[----:B--2---:R-:W-:Y:S05]  /*c180*/  @!P0 BRA `(.L_x_163) ;  /* 0xfffffffc00f08947 */ /* 0x004fea000383ffff */
[----:B------:R-:W-:Y:S05]  /*c190*/  BRA `(.L_x_164) ;  /* 0xffffff7400f07947 */ /* 0x000fea000383ffff */
.L_x_72:
[----:B------:R-:W-:Y:S07]  /*c1a0*/  MOV R0, UR6 ;  /* 0x0000000600007c02 */ /* 0x000fee0008000f00 */
.L_x_165:
[----:B-1----:R1:W2:Y:S02]  /*c1b0*/  SYNCS.PHASECHK.TRANS64.TRYWAIT P0, [R0+URZ], R5 ;  /* 0x00000005000075a7 */ /* 0x0022a400080011ff */
[----:B--2---:R-:W-:Y:S05]  /*c1c0*/  @!P0 NANOSLEEP.SYNCS 0x989680 ;  /* 0x009896800000895d */ /* 0x004fea0003900000 */
[----:B------:R-:W2:Y:S02]  /*c1d0*/  @!P0 SYNCS.PHASECHK.TRANS64 P0, [R0+URZ], R5 ;  /* 0x00000005000085a7 */ /* 0x000ea400080010ff */
[----:B--2---:R-:W-:Y:S05]  /*c1e0*/  @!P0 BRA `(.L_x_165) ;  /* 0xfffffffc00f08947 */ /* 0x004fea000383ffff */
[----:B------:R-:W-:Y:S05]  /*c1f0*/  BRA `(.L_x_71) ;  /* 0xffffff7800087947 */ /* 0x000fea000383ffff */
.L_x_76:
[----:B-1----:R-:W-:-:S07]  /*c200*/  MOV R0, UR4 ;  /* 0x0000000400007c02 */ /* 0x002fce0008000f00 */
.L_x_166:
[----:B-1----:R1:W2:Y:S02]  /*c210*/  SYNCS.PHASECHK.TRANS64.TRYWAIT P0, [R0+URZ], R3 ;  /* 0x00000003000075a7 */ /* 0x0022a400080011ff */
[----:B--2---:R-:W-:Y:S05]  /*c220*/  @!P0 NANOSLEEP.SYNCS 0x989680 ;  /* 0x009896800000895d */ /* 0x004fea0003900000 */
[----:B------:R-:W2:Y:S02]  /*c230*/  @!P0 SYNCS.PHASECHK.TRANS64 P0, [R0+URZ], R3 ;  /* 0x00000003000085a7 */ /* 0x000ea400080010ff */
[----:B--2---:R-:W-:Y:S05]  /*c240*/  @!P0 BRA `(.L_x_166) ;  /* 0xfffffffc00f08947 */ /* 0x004fea000383ffff */
[----:B------:R-:W-:Y:S05]  /*c250*/  BRA `(.L_x_167) ;  /* 0xffffff7800c07947 */ /* 0x000fea000383ffff */
.L_x_79:
[----:B------:R-:W-:-:S07]  /*c260*/  MOV R0, UR13 ;  /* 0x0000000d00007c02 */ /* 0x000fce0008000f00 */
.L_x_168:
[----:B-1----:R1:W2:Y:S02]  /*c270*/  SYNCS.PHASECHK.TRANS64.TRYWAIT P1, [R0+URZ+0xf0], R3 ;  /* 0x0000f003000075a7 */ /* 0x0022a400080211ff */
[----:B--2---:R-:W-:Y:S05]  /*c280*/  @!P1 NANOSLEEP.SYNCS 0x989680 ;  /* 0x009896800000995d */ /* 0x004fea0003900000 */
[----:B------:R-:W2:Y:S02]  /*c290*/  @!P1 SYNCS.PHASECHK.TRANS64 P1, [R0+URZ+0xf0], R3 ;  /* 0x0000f003000095a7 */ /* 0x000ea400080210ff */
[----:B--2---:R-:W-:Y:S05]  /*c2a0*/  @!P1 BRA `(.L_x_168) ;  /* 0xfffffffc00f09947 */ /* 0x004fea000383ffff */
[----:B------:R-:W-:Y:S05]  /*c2b0*/  BRA `(.L_x_169) ;  /* 0xffffff7c000c7947 */ /* 0x000fea000383ffff */
.L_x_84:
[----:B--2---:R2:W3:Y:S02]  /*c2c0*/  SYNCS.PHASECHK.TRANS64.TRYWAIT P0, [R12+URZ+0x90], R9 ;  /* 0x000090090c0075a7 */ /* 0x0044e400080011ff */
[----:B---3--:R-:W-:Y:S05]  /*c2d0*/  @!P0 NANOSLEEP.SYNCS 0x989680 ;  /* 0x009896800000895d */ /* 0x008fea0003900000 */
[----:B------:R-:W3:Y:S02]  /*c2e0*/  @!P0 SYNCS.PHASECHK.TRANS64 P0, [R12+URZ+0x90], R9 ;  /* 0x000090090c0085a7 */ /* 0x000ee400080010ff */
[----:B---3--:R-:W-:Y:S05]  /*c2f0*/  @!P0 BRA `(.L_x_84) ;  /* 0xfffffffc00f08947 */ /* 0x008fea000383ffff */
[----:B------:R-:W-:Y:S05]  /*c300*/  BRA `(.L_x_170) ;  /* 0xffffff8000347947 */ /* 0x000fea000383ffff */
.L_x_87:
[----:B------:R-:W-:Y:S07]  /*c310*/  MOV R0, UR21 ;  /* 0x0000001500007c02 */ /* 0x000fee0008000f00 */
.L_x_171:
[----:B--2---:R2:W3:Y:S02]  /*c320*/  SYNCS.PHASECHK.TRANS64.TRYWAIT P2, [R0+URZ+0x88], R11 ;  /* 0x0000880b000075a7 */ /* 0x0044e400080411ff */
[----:B---3--:R-:W-:Y:S05]  /*c330*/  @!P2 NANOSLEEP.SYNCS 0x989680 ;  /* 0x009896800000a95d */ /* 0x008fea0003900000 */
[----:B------:R-:W3:Y:S02]  /*c340*/  @!P2 SYNCS.PHASECHK.TRANS64 P2, [R0+URZ+0x88], R11 ;  /* 0x0000880b0000a5a7 */ /* 0x000ee400080410ff */
[----:B---3--:R-:W-:Y:S05]  /*c350*/  @!P2 BRA `(.L_x_171) ;  /* 0xfffffffc00f0a947 */ /* 0x008fea000383ffff */
[----:B------:R-:W-:Y:S05]  /*c360*/  BRA `(.L_x_86) ;  /* 0xffffff84009c7947 */ /* 0x000fea000383ffff */
.L_x_90:
[----:B--2---:R-:W-:Y:S07]  /*c370*/  MOV R0, UR21 ;  /* 0x0000001500007c02 */ /* 0x004fee0008000f00 */
.L_x_172:
[----:B--2---:R2:W3:Y:S02]  /*c380*/  SYNCS.PHASECHK.TRANS64.TRYWAIT P0, [R0+URZ+0x60], R9 ;  /* 0x00006009000075a7 */ /* 0x0044e400080011ff */
[----:B---3--:R-:W-:Y:S05]  /*c390*/  @!P0 NANOSLEEP.SYNCS 0x989680 ;  /* 0x009896800000895d */ /* 0x008fea0003900000 */
[----:B------:R-:W3:Y:S02]  /*c3a0*/  @!P0 SYNCS.PHASECHK.TRANS64 P0, [R0+URZ+0x60], R9 ;  /* 0x00006009000085a7 */ /* 0x000ee400080010ff */
[----:B---3--:R-:W-:Y:S05]  /*c3b0*/  @!P0 BRA `(.L_x_172) ;  /* 0xfffffffc00f08947 */ /* 0x008fea000383ffff */
[----:B------:R-:W-:Y:S05]  /*c3c0*/  BRA `(.L_x_173) ;  /* 0xffffff8400f87947 */ /* 0x000fea000383ffff */
.L_x_91:
[----:B------:R-:W-:Y:S07]  /*c3d0*/  MOV R0, UR21 ;  /* 0x0000001500007c02 */ /* 0x000fee0008000f00 */
.L_x_174:
[----:B--2---:R2:W3:Y:S02]  /*c3e0*/  SYNCS.PHASECHK.TRANS64.TRYWAIT P0, [R0+URZ+0x68], R9 ;  /* 0x00006809000075a7 */ /* 0x0044e400080011ff */
[----:B---3--:R-:W-:Y:S05]  /*c3f0*/  @!P0 NANOSLEEP.SYNCS 0x989680 ;  /* 0x009896800000895d */ /* 0x008fea0003900000 */
[----:B------:R-:W3:Y:S02]  /*c400*/  @!P0 SYNCS.PHASECHK.TRANS64 P0, [R0+URZ+0x68], R9 ;  /* 0x00006809000085a7 */ /* 0x000ee400080010ff */
[----:B---3--:R-:W-:Y:S05]  /*c410*/  @!P0 BRA `(.L_x_174) ;  /* 0xfffffffc00f08947 */ /* 0x008fea000383ffff */
[----:B------:R-:W-:Y:S05]  /*c420*/  BRA `(.L_x_175) ;  /* 0xffffff8800347947 */ /* 0x000fea000383ffff */
.L_x_92:
[----:B------:R-:W-:Y:S07]  /*c430*/  MOV R0, UR21 ;  /* 0x0000001500007c02 */ /* 0x000fee0008000f00 */
.L_x_176:
[----:B--2---:R2:W3:Y:S02]  /*c440*/  SYNCS.PHASECHK.TRANS64.TRYWAIT P0, [R0+URZ+0x70], R9 ;  /* 0x00007009000075a7 */ /* 0x0044e400080011ff */
[----:B---3--:R-:W-:Y:S05]  /*c450*/  @!P0 NANOSLEEP.SYNCS 0x989680 ;  /* 0x009896800000895d */ /* 0x008fea0003900000 */
[----:B------:R-:W3:Y:S02]  /*c460*/  @!P0 SYNCS.PHASECHK.TRANS64 P0, [R0+URZ+0x70], R9 ;  /* 0x00007009000085a7 */ /* 0x000ee400080010ff */
[----:B---3--:R-:W-:Y:S05]  /*c470*/  @!P0 BRA `(.L_x_176) ;  /* 0xfffffffc00f08947 */ /* 0x008fea000383ffff */
[----:B------:R-:W-:Y:S05]  /*c480*/  BRA `(.L_x_177) ;  /* 0xffffff88007c7947 */ /* 0x000fea000383ffff */
.L_x_93:
[----:B------:R-:W-:Y:S07]  /*c490*/  MOV R0, UR21 ;  /* 0x0000001500007c02 */ /* 0x000fee0008000f00 */
.L_x_178:
[----:B--2---:R2:W3:Y:S02]  /*c4a0*/  SYNCS.PHASECHK.TRANS64.TRYWAIT P0, [R0+URZ+0x78], R9 ;  /* 0x00007809000075a7 */ /* 0x0044e400080011ff */
[----:B---3--:R-:W-:Y:S05]  /*c4b0*/  @!P0 NANOSLEEP.SYNCS 0x989680 ;  /* 0x009896800000895d */ /* 0x008fea0003900000 */
[----:B------:R-:W3:Y:S02]  /*c4c0*/  @!P0 SYNCS.PHASECHK.TRANS64 P0, [R0+URZ+0x78], R9 ;  /* 0x00007809000085a7 */ /* 0x000ee400080010ff */
[----:B---3--:R-:W-:Y:S05]  /*c4d0*/  @!P0 BRA `(.L_x_178) ;  /* 0xfffffffc00f08947 */ /* 0x008fea000383ffff */
[----:B------:R-:W-:Y:S05]  /*c4e0*/  BRA `(.L_x_179) ;  /* 0xffffff8800c07947 */ /* 0x000fea000383ffff */
.L_x_95:
[----:B------:R-:W-:-:S07]  /*c4f0*/  MOV R0, UR21 ;  /* 0x0000001500007c02 */ /* 0x000fce0008000f00 */
.L_x_180:
[----:B---3--:R3:W4:Y:S02]  /*c500*/  SYNCS.PHASECHK.TRANS64.TRYWAIT P0, [R0+URZ+0x60], R3 ;  /* 0x00006003000075a7 */ /* 0x00872400080011ff */
[----:B----4-:R-:W-:Y:S05]  /*c510*/  @!P0 NANOSLEEP.SYNCS 0x989680 ;  /* 0x009896800000895d */ /* 0x010fea0003900000 */
[----:B------:R-:W4:Y:S02]  /*c520*/  @!P0 SYNCS.PHASECHK.TRANS64 P0, [R0+URZ+0x60], R3 ;  /* 0x00006003000085a7 */ /* 0x000f2400080010ff */
[----:B----4-:R-:W-:Y:S05]  /*c530*/  @!P0 BRA `(.L_x_180) ;  /* 0xfffffffc00f08947 */ /* 0x010fea000383ffff */
[----:B------:R-:W-:Y:S05]  /*c540*/  BRA `(.L_x_181) ;  /* 0xffffff8c00387947 */ /* 0x000fea000383ffff */
.L_x_96:
[----:B---3--:R-:W-:-:S07]  /*c550*/  MOV R0, UR21 ;  /* 0x0000001500007c02 */ /* 0x008fce0008000f00 */
.L_x_182:
[----:B---3--:R3:W4:Y:S02]  /*c560*/  SYNCS.PHASECHK.TRANS64.TRYWAIT P0, [R0+URZ+0x68], R3 ;  /* 0x00006803000075a7 */ /* 0x00872400080011ff */
[----:B----4-:R-:W-:Y:S05]  /*c570*/  @!P0 NANOSLEEP.SYNCS 0x989680 ;  /* 0x009896800000895d */ /* 0x010fea0003900000 */
[----:B------:R-:W4:Y:S02]  /*c580*/  @!P0 SYNCS.PHASECHK.TRANS64 P0, [R0+URZ+0x68], R3 ;  /* 0x00006803000085a7 */ /* 0x000f2400080010ff */
[----:B----4-:R-:W-:Y:S05]  /*c590*/  @!P0 BRA `(.L_x_182) ;  /* 0xfffffffc00f08947 */ /* 0x010fea000383ffff */
[----:B------:R-:W-:Y:S05]  /*c5a0*/  BRA `(.L_x_183) ;  /* 0xffffff8c00287947 */ /* 0x000fea000383ffff */
.L_x_97:
[----:B---3--:R-:W-:-:S07]  /*c5b0*/  MOV R0, UR21 ;  /* 0x0000001500007c02 */ /* 0x008fce0008000f00 */
.L_x_184:
[----:B---3--:R3:W4:Y:S02]  /*c5c0*/  SYNCS.PHASECHK.TRANS64.TRYWAIT P0, [R0+URZ+0x70], R3 ;  /* 0x00007003000075a7 */ /* 0x00872400080011ff */
[----:B----4-:R-:W-:Y:S05]  /*c5d0*/  @!P0 NANOSLEEP.SYNCS 0x989680 ;  /* 0x009896800000895d */ /* 0x010fea0003900000 */
[----:B------:R-:W4:Y:S02]  /*c5e0*/  @!P0 SYNCS.PHASECHK.TRANS64 P0, [R0+URZ+0x70], R3 ;  /* 0x00007003000085a7 */ /* 0x000f2400080010ff */
[----:B----4-:R-:W-:Y:S05]  /*c5f0*/  @!P0 BRA `(.L_x_184) ;  /* 0xfffffffc00f08947 */ /* 0x010fea000383ffff */
[----:B------:R-:W-:Y:S05]  /*c600*/  BRA `(.L_x_185) ;  /* 0xffffff8c00187947 */ /* 0x000fea000383ffff */
.L_x_99:
[----:B-1----:R1:W2:Y:S02]  /*c610*/  SYNCS.PHASECHK.TRANS64.TRYWAIT P0, [R3+URZ+0x90], R0 ;  /* 0x00009000030075a7 */ /* 0x0022a400080011ff */
[----:B--2---:R-:W-:Y:S05]  /*c620*/  @!P0 NANOSLEEP.SYNCS 0x989680 ;  /* 0x009896800000895d */ /* 0x004fea0003900000 */
[----:B------:R-:W2:Y:S02]  /*c630*/  @!P0 SYNCS.PHASECHK.TRANS64 P0, [R3+URZ+0x90], R0 ;  /* 0x00009000030085a7 */ /* 0x000ea400080010ff */
[----:B--2---:R-:W-:Y:S05]  /*c640*/  @!P0 BRA `(.L_x_99) ;  /* 0xfffffffc00f08947 */ /* 0x004fea000383ffff */
[----:B------:R-:W-:Y:S05]  /*c650*/  BRA `(.L_x_186) ;  /* 0xffffff8c00e07947 */ /* 0x000fea000383ffff */
.L_x_110:
[----:B-1----:R1:W2:Y:S02]  /*c660*/  SYNCS.PHASECHK.TRANS64.TRYWAIT P1, [R3+URZ+0x40], R0 ;  /* 0x00004000030075a7 */ /* 0x0022a400080211ff */
[----:B--2---:R-:W-:Y:S05]  /*c670*/  @!P1 NANOSLEEP.SYNCS 0x989680 ;  /* 0x009896800000995d */ /* 0x004fea0003900000 */
[----:B------:R-:W2:Y:S02]  /*c680*/  @!P1 SYNCS.PHASECHK.TRANS64 P1, [R3+URZ+0x40], R0 ;  /* 0x00004000030095a7 */ /* 0x000ea400080210ff */
[----:B--2---:R-:W-:Y:S05]  /*c690*/  @!P1 BRA `(.L_x_110) ;  /* 0xfffffffc00f09947 */ /* 0x004fea000383ffff */
[----:B------:R-:W-:Y:S05]  /*c6a0*/  BRA `(.L_x_109) ;  /* 0xffffff9c00607947 */ /* 0x000fea000383ffff */
.L_x_112:
[----:B--2---:R2:W4:Y:S02]  /*c6b0*/  SYNCS.PHASECHK.TRANS64.TRYWAIT P0, [R163+URZ+0xb0], R2 ;  /* 0x0000b002a30075a7 */ /* 0x00452400080011ff */
[----:B----4-:R-:W-:Y:S05]  /*c6c0*/  @!P0 NANOSLEEP.SYNCS 0x989680 ;  /* 0x009896800000895d */ /* 0x010fea0003900000 */
[----:B------:R-:W4:Y:S02]  /*c6d0*/  @!P0 SYNCS.PHASECHK.TRANS64 P0, [R163+URZ+0xb0], R2 ;  /* 0x0000b002a30085a7 */ /* 0x000f2400080010ff */
[----:B----4-:R-:W-:Y:S05]  /*c6e0*/  @!P0 BRA `(.L_x_112) ;  /* 0xfffffffc00f08947 */ /* 0x010fea000383ffff */
[----:B------:R-:W-:Y:S05]  /*c6f0*/  BRA `(.L_x_111) ;  /* 0xffffff9c00bc7947 */ /* 0x000fea000383ffff */
.L_x_121:
[----:B--2---:R2:W3:Y:S02]  /*c700*/  SYNCS.PHASECHK.TRANS64.TRYWAIT P0, [R191+URZ+0x40], R0 ;  /* 0x00004000bf0075a7 */ /* 0x0044e400080011ff */
[----:B---3--:R-:W-:Y:S05]  /*c710*/  @!P0 NANOSLEEP.SYNCS 0x989680 ;  /* 0x009896800000895d */ /* 0x008fea0003900000 */
[----:B------:R-:W3:Y:S02]  /*c720*/  @!P0 SYNCS.PHASECHK.TRANS64 P0, [R191+URZ+0x40], R0 ;  /* 0x00004000bf0085a7 */ /* 0x000ee400080010ff */
[----:B---3--:R-:W-:Y:S05]  /*c730*/  @!P0 BRA `(.L_x_121) ;  /* 0xfffffffc00f08947 */ /* 0x008fea000383ffff */
[----:B------:R-:W-:Y:S05]  /*c740*/  BRA `(.L_x_120) ;  /* 0xffffffb000c87947 */ /* 0x000fea000383ffff */
.L_x_130:
[----:B--2---:R2:W3:Y:S02]  /*c750*/  SYNCS.PHASECHK.TRANS64.TRYWAIT P0, [R0+URZ+0x40], R7 ;  /* 0x00004007000075a7 */ /* 0x0044e400080011ff */
[----:B---3--:R-:W-:Y:S05]  /*c760*/  @!P0 NANOSLEEP.SYNCS 0x989680 ;  /* 0x009896800000895d */ /* 0x008fea0003900000 */
[----:B------:R-:W3:Y:S02]  /*c770*/  @!P0 SYNCS.PHASECHK.TRANS64 P0, [R0+URZ+0x40], R7 ;  /* 0x00004007000085a7 */ /* 0x000ee400080010ff */
[----:B---3--:R-:W-:Y:S05]  /*c780*/  @!P0 BRA `(.L_x_130) ;  /* 0xfffffffc00f08947 */ /* 0x008fea000383ffff */
[----:B------:R-:W-:Y:S05]  /*c790*/  BRA `(.L_x_129) ;  /* 0xffffffc800207947 */ /* 0x000fea000383ffff */
.L_x_139:
[----:B--2---:R2:W3:Y:S02]  /*c7a0*/  SYNCS.PHASECHK.TRANS64.TRYWAIT P0, [R0+URZ+0x40], R5 ;  /* 0x00004005000075a7 */ /* 0x0044e400080011ff */
[----:B---3--:R-:W-:Y:S05]  /*c7b0*/  @!P0 NANOSLEEP.SYNCS 0x989680 ;  /* 0x009896800000895d */ /* 0x008fea0003900000 */
[----:B------:R-:W3:Y:S02]  /*c7c0*/  @!P0 SYNCS.PHASECHK.TRANS64 P0, [R0+URZ+0x40], R5 ;  /* 0x00004005000085a7 */ /* 0x000ee400080010ff */
[----:B---3--:R-:W-:Y:S05]  /*c7d0*/  @!P0 BRA `(.L_x_139) ;  /* 0xfffffffc00f08947 */ /* 0x008fea000383ffff */
[----:B------:R-:W-:Y:S05]  /*c7e0*/  BRA `(.L_x_138) ;  /* 0xffffffdc00847947 */ /* 0x000fea000383ffff */
        .weak           $__internal_0_$__cuda_sm10x_tcgen05_guardrail_trap_col_being_dealloced_not_returned_by_alloc
        .type           $__internal_0_$__cuda_sm10x_tcgen05_guardrail_trap_col_being_dealloced_not_returned_by_alloc,@function
        .size           $__internal_0_$__cuda_sm10x_tcgen05_guardrail_trap_col_being_dealloced_not_returned_by_alloc,($__internal_1_$__cuda_sm10x_tcgen05_guardrail_trap_phase_invalid_during_alloc - $__internal_0_$__cuda_sm10x_tcgen05_guardrail_trap_col_being_dealloced_not_returned_by_alloc)
$__internal_0_$__cuda_sm10x_tcgen05_guardrail_trap_col_being_dealloced_not_returned_by_alloc:
[----:B------:R-:W-:Y:S05]  /*c7f0*/  BPT.TRAP 0x1 ;  /* 0x000000040000795c */ /* 0x000fea0000300000 */
[----:B------:R-:W-:-:S04]  /*c800*/  HFMA2 R3, -RZ, RZ, 0, 0 ;  /* 0x00000000ff037431 */ /* 0x000fc800000001ff */
[----:B------:R-:W-:Y:S05]  /*c810*/  RET.REL.NODEC R2 `(_ZN7cutlass13device_kernelINS_4gemm6kernel13GemmUniversalIN4cute5tupleIJiiiiEEENS1_10collective13CollectiveMmaINS1_35MainloopSm100TmaUmmaWarpSpecializedILi4ELi2ELi2ENS5_IJNS4_1CILi2EEESB_NSA_ILi1EEEEEEEENS5_IJNSA_ILi256EEESF_NSA_ILi32EEEEEENS_12float_e5m2_tENS5_IJlSC_lEEESI_SJ_NS4_8TiledMMAINS4_8MMA_AtomIJNS4_10MMA_TraitsINS4_25SM100_MMA_F8F6F4_2x1SM_SSEJSI_SI_fSF_SF_NS4_17integral_constantINS4_4UMMA5MajorELSQ_0EEESR_NSO_INSP_7ScaleInELSS_0EEEST_EEEEEENS4_6LayoutINS5_IJSC_SC_SC_EEENS5_IJNSA_ILi0EEESY_SY_EEEEENS5_IJNS4_10UnderscoreES11_S11_EEEEENS4_28SM100_TMA_2SM_LOAD_MULTICASTENS4_14ComposedLayoutINS4_7SwizzleILi1ELi4ELi3EEENS4_18smem_ptr_flag_bitsILi8EEENSW_INS5_IJNSA_ILi8EEESG_EEENS5_IJSG_SC_EEEEEEEvNS4_8identityENS4_18SM100_TMA_2SM_LOADES1E_vS1F_EENS_8epilogue10collective18CollectiveEpilogueINS1I_23Sm100TmaWarpSpecializedILi4ELi2ELi64ELb0ELb0EEEJNS5_IJNSA_ILi128EEESF_SG_EEENS5_IJNSW_IS1N_SC_EENSW_INSA_ILi64EEESC_EEEEESI_SJ_SI_SJ_NS1I_6fusion15FusionCallbacksIS1M_NS1T_17LinearCombinationISI_fSI_fLNS_15FloatRoundStyleE2EEES1O_S1S_JEEENS4_5SM1004TMEM4LOAD26SM100_TMEM_LOAD_32dp32b64xENS4_13SM90_TMA_LOADENS15_INS16_ILi2ELi4ELi3EEES19_NSW_INS5_IJS1A_S1Q_EEENS5_IJS1Q_SC_EEEEEEENS4_39AutoVectorizingCopyWithAssumedAlignmentILi128EEENS4_14SM90_TMA_STOREES28_S2A_S2A_EEEvvEEEEvNT_6ParamsE) ;  /* 0xffffff3402f87950 */ /* 0x000fea0003c3ffff */
        .weak           $__internal_1_$__cuda_sm10x_tcgen05_guardrail_trap_phase_invalid_during_alloc
        .type           $__internal_1_$__cuda_sm10x_tcgen05_guardrail_trap_phase_invalid_during_alloc,@function
        .size           $__internal_1_$__cuda_sm10x_tcgen05_guardrail_trap_phase_invalid_during_alloc,($__internal_2_$__cuda_sm10x_tcgen05_guardrail_trap_unallocated_columns_being_dealloced - $__internal_1_$__cuda_sm10x_tcgen05_guardrail_trap_phase_invalid_during_alloc)
$__internal_1_$__cuda_sm10x_tcgen05_guardrail_trap_phase_invalid_during_alloc:
[----:B------:R-:W-:Y:S05]  /*c820*/  BPT.TRAP 0x1 ;  /* 0x000000040000795c */ /* 0x000fea0000300000 */
[----:B------:R-:W-:-:S04]  /*c830*/  MOV R5, 0x0 ;  /* 0x0000000000057802 */ /* 0x000fc80000000f00 */
[----:B------:R-:W-:Y:S05]  /*c840*/  RET.REL.NODEC R4 `(_ZN7cutlass13device_kernelINS_4gemm6kernel13GemmUniversalIN4cute5tupleIJiiiiEEENS1_10collective13CollectiveMmaINS1_35MainloopSm100TmaUmmaWarpSpecializedILi4ELi2ELi2ENS5_IJNS4_1CILi2EEESB_NSA_ILi1EEEEEEEENS5_IJNSA_ILi256EEESF_NSA_ILi32EEEEEENS_12float_e5m2_tENS5_IJlSC_lEEESI_SJ_NS4_8TiledMMAINS4_8MMA_AtomIJNS4_10MMA_TraitsINS4_25SM100_MMA_F8F6F4_2x1SM_SSEJSI_SI_fSF_SF_NS4_17integral_constantINS4_4UMMA5MajorELSQ_0EEESR_NSO_INSP_7ScaleInELSS_0EEEST_EEEEEENS4_6LayoutINS5_IJSC_SC_SC_EEENS5_IJNSA_ILi0EEESY_SY_EEEEENS5_IJNS4_10UnderscoreES11_S11_EEEEENS4_28SM100_TMA_2SM_LOAD_MULTICASTENS4_14ComposedLayoutINS4_7SwizzleILi1ELi4ELi3EEENS4_18smem_ptr_flag_bitsILi8EEENSW_INS5_IJNSA_ILi8EEESG_EEENS5_IJSG_SC_EEEEEEEvNS4_8identityENS4_18SM100_TMA_2SM_LOADES1E_vS1F_EENS_8epilogue10collective18CollectiveEpilogueINS1I_23Sm100TmaWarpSpecializedILi4ELi2ELi64ELb0ELb0EEEJNS5_IJNSA_ILi128EEESF_SG_EEENS5_IJNSW_IS1N_SC_EENSW_INSA_ILi64EEESC_EEEEESI_SJ_SI_SJ_NS1I_6fusion15FusionCallbacksIS1M_NS1T_17LinearCombinationISI_fSI_fLNS_15FloatRoundStyleE2EEES1O_S1S_JEEENS4_5SM1004TMEM4LOAD26SM100_TMEM_LOAD_32dp32b64xENS4_13SM90_TMA_LOADENS15_INS16_ILi2ELi4ELi3EEES19_NSW_INS5_IJS1A_S1Q_EEENS5_IJS1Q_SC_EEEEEEENS4_39AutoVectorizingCopyWithAssumedAlignmentILi128EEENS4_14SM90_TMA_STOREES28_S2A_S2A_EEEvvEEEEvNT_6ParamsE) ;  /* 0xffffff3404ec7950 */ /* 0x000fea0003c3ffff */
        .weak           $__internal_2_$__cuda_sm10x_tcgen05_guardrail_trap_unallocated_columns_being_dealloced
        .type           $__internal_2_$__cuda_sm10x_tcgen05_guardrail_trap_unallocated_columns_being_dealloced,@function
        .size           $__internal_2_$__cuda_sm10x_tcgen05_guardrail_trap_unallocated_columns_being_dealloced,(.L_x_188 - $__internal_2_$__cuda_sm10x_tcgen05_guardrail_trap_unallocated_columns_being_dealloced)
$__internal_2_$__cuda_sm10x_tcgen05_guardrail_trap_unallocated_columns_being_dealloced:
[----:B------:R-:W-:Y:S05]  /*c850*/  BPT.TRAP 0x1 ;  /* 0x000000040000795c */ /* 0x000fea0000300000 */
[----:B------:R-:W-:-:S04]  /*c860*/  HFMA2 R3, -RZ, RZ, 0, 0 ;  /* 0x00000000ff037431 */ /* 0x000fc800000001ff */
[----:B------:R-:W-:Y:S05]  /*c870*/  RET.REL.NODEC R2 `(_ZN7cutlass13device_kernelINS_4gemm6kernel13GemmUniversalIN4cute5tupleIJiiiiEEENS1_10collective13CollectiveMmaINS1_35MainloopSm100TmaUmmaWarpSpecializedILi4ELi2ELi2ENS5_IJNS4_1CILi2EEESB_NSA_ILi1EEEEEEEENS5_IJNSA_ILi256EEESF_NSA_ILi32EEEEEENS_12float_e5m2_tENS5_IJlSC_lEEESI_SJ_NS4_8TiledMMAINS4_8MMA_AtomIJNS4_10MMA_TraitsINS4_25SM100_MMA_F8F6F4_2x1SM_SSEJSI_SI_fSF_SF_NS4_17integral_constantINS4_4UMMA5MajorELSQ_0EEESR_NSO_INSP_7ScaleInELSS_0EEEST_EEEEEENS4_6LayoutINS5_IJSC_SC_SC_EEENS5_IJNSA_ILi0EEESY_SY_EEEEENS5_IJNS4_10UnderscoreES11_S11_EEEEENS4_28SM100_TMA_2SM_LOAD_MULTICASTENS4_14ComposedLayoutINS4_7SwizzleILi1ELi4ELi3EEENS4_18smem_ptr_flag_bitsILi8EEENSW_INS5_IJNSA_ILi8EEESG_EEENS5_IJSG_SC_EEEEEEEvNS4_8identityENS4_18SM100_TMA_2SM_LOADES1E_vS1F_EENS_8epilogue10collective18CollectiveEpilogueINS1I_23Sm100TmaWarpSpecializedILi4ELi2ELi64ELb0ELb0EEEJNS5_IJNSA_ILi128EEESF_SG_EEENS5_IJNSW_IS1N_SC_EENSW_INSA_ILi64EEESC_EEEEESI_SJ_SI_SJ_NS1I_6fusion15FusionCallbacksIS1M_NS1T_17LinearCombinationISI_fSI_fLNS_15FloatRoundStyleE2EEES1O_S1S_JEEENS4_5SM1004TMEM4LOAD26SM100_TMEM_LOAD_32dp32b64xENS4_13SM90_TMA_LOADENS15_INS16_ILi2ELi4ELi3EEES19_NSW_INS5_IJS1A_S1Q_EEENS5_IJS1Q_SC_EEEEEEENS4_39AutoVectorizingCopyWithAssumedAlignmentILi128EEENS4_14SM90_TMA_STOREES28_S2A_S2A_EEEvvEEEEvNT_6ParamsE) ;  /* 0xffffff3402e07950 */ /* 0x000fea0003c3ffff */
.L_x_187:
[----:B------:R-:W-:-:S00]  /*c880*/  BRA `(.L_x_187) ;  /* 0xfffffffc00fc7947 */ /* 0x000fc0000383ffff */
[----:B------:R-:W-:-:S00]  /*c890*/  NOP ;  /* 0x0000000000007918 */ /* 0x000fc00000000000 */
        /* <DEDUP_REMOVED lines=14> */
.L_x_188:


//--------------------- .nv.global.init           --------------------------
	.section	.nv.global.init,"aw",@progbits
.nv.global.init:
	.type		$str$27,@object
	.size		$str$27,($str$28 - $str$27)
$str$27:
        /*0000*/ 	.byte	0x28, 0x61, 0x64, 0x64, 0x72, 0x65, 0x73, 0x73, 0x20, 0x26, 0x20, 0x6d, 0x61, 0x73, 0x6b, 0x29
        /*0010*/ 	.byte	0x20, 0x3d, 0x3d, 0x20, 0x30, 0x00
	.type		$str$28,@object
	.size		$str$28,($str$26 - $str$28)
$str$28:
        /*0016*/ 	.byte	0x2f, 0x74, 0x6d, 0x70, 0x2f, 0x63, 0x75, 0x74, 0x6c, 0x61, 0x73, 0x73, 0x5f, 0x73, 0x77, 0x65
        /*0026*/ 	.byte	0x65, 0x70, 0x5f, 0x73, 0x72, 0x63, 0x2f, 0x69, 0x6e, 0x63, 0x6c, 0x75, 0x64, 0x65, 0x2f, 0x63
        /*0036*/ 	.byte	0x75, 0x74, 0x65, 0x2f, 0x70, 0x6f, 0x69, 0x6e, 0x74, 0x65, 0x72, 0x5f, 0x66, 0x6c, 0x61, 0x67
        /*0046*/ 	.byte	0x67, 0x65, 0x64, 0x2e, 0x68, 0x70, 0x70, 0x00
	.type		$str$26,@object
	.size		$str$26,($str$25 - $str$26)
$str$26:
        /*004e*/ 	.byte	0x2f, 0x74, 0x6d, 0x70, 0x2f, 0x63, 0x75, 0x74, 0x6c, 0x61, 0x73, 0x73, 0x5f, 0x73, 0x77, 0x65
        /*005e*/ 	.byte	0x65, 0x70, 0x5f, 0x73, 0x72, 0x63, 0x2f, 0x69, 0x6e, 0x63, 0x6c, 0x75, 0x64, 0x65, 0x2f, 0x63
        /*006e*/ 	.byte	0x75, 0x74, 0x65, 0x2f, 0x61, 0x74, 0x6f, 0x6d, 0x2f, 0x63, 0x6f, 0x70, 0x79, 0x5f, 0x74, 0x72
        /*007e*/ 	.byte	0x61, 0x69, 0x74, 0x73, 0x5f, 0x73, 0x6d, 0x31, 0x30, 0x30, 0x2e, 0x68, 0x70, 0x70, 0x00
	.type		$str$25,@object
	.size		$str$25,(__unnamed_1 - $str$25)
$str$25:
        /*008d*/ 	.byte	0x28, 0x28, 0x75, 0x69, 0x6e, 0x74, 0x33, 0x32, 0x5f, 0x74, 0x28, 0x74, 0x68, 0x72, 0x65, 0x61
        /*009d*/ 	.byte	0x64, 0x49, 0x64, 0x78, 0x2e, 0x78, 0x29, 0x20, 0x2f, 0x20, 0x33, 0x32, 0x29, 0x20, 0x25, 0x20
        /*00ad*/ 	.byte	0x34, 0x29, 0x20, 0x3d, 0x3d, 0x20, 0x28, 0x28, 0x28, 0x74, 0x6d, 0x65, 0x6d, 0x5f, 0x61, 0x64
        /*00bd*/ 	.byte	0x64, 0x72, 0x20, 0x3e, 0x3e, 0x20, 0x31, 0x36, 0x29, 0x20, 0x2f, 0x20, 0x33, 0x32, 0x29, 0x20
        /*00cd*/ 	.byte	0x25, 0x20, 0x34, 0x29, 0x00
	.type		__unnamed_1,@object
	.size		__unnamed_1,(__unnamed_2 - __unnamed_1)
__unnamed_1:
        /*00d2*/ 	.byte	0x61, 0x75, 0x74, 0x6f, 0x20, 0x63, 0x75, 0x74, 0x65, 0x3a, 0x3a, 0x61, 0x73, 0x5f, 0x70, 0x6f
        /* <DEDUP_REMOVED lines=24> */
        /*0262*/ 	.byte	0x43, 0x3c, 0x38, 0x31, 0x39, 0x32, 0x3e, 0x3e, 0x3e, 0x3e, 0x5d, 0x00
	.type		__unnamed_2,@object
	.size		__unnamed_2,(__unnamed_3 - __unnamed_2)
__unnamed_2:
        /* <DEDUP_REMOVED lines=26> */
	.type		__unnamed_3,@object
	.size		__unnamed_3,(.L_3 - __unnamed_3)
__unnamed_3:
        /* <DEDUP_REMOVED lines=42> */
        /*06aa*/ 	.byte	0x3e, 0x3e, 0x3e, 0x3e, 0x5d, 0x00
.L_3:


//--------------------- .nv.shared._ZN7cutlass13device_kernelINS_4gemm6kernel13GemmUniversalIN4cute5tupleIJiiiiEEENS1_10collective13CollectiveMmaINS1_35MainloopSm100TmaUmmaWarpSpecializedILi4ELi2ELi2ENS5_IJNS4_1CILi2EEESB_NSA_ILi1EEEEEEEENS5_IJNSA_ILi256EEESF_NSA_ILi32EEEEEENS_12float_e5m2_tENS5_IJlSC_lEEESI_SJ_NS4_8TiledMMAINS4_8MMA_AtomIJNS4_10MMA_TraitsINS4_25SM100_MMA_F8F6F4_2x1SM_SSEJSI_SI_fSF_SF_NS4_17integral_constantINS4_4UMMA5MajorELSQ_0EEESR_NSO_INSP_7ScaleInELSS_0EEEST_EEEEEENS4_6LayoutINS5_IJSC_SC_SC_EEENS5_IJNSA_ILi0EEESY_SY_EEEEENS5_IJNS4_10UnderscoreES11_S11_EEEEENS4_28SM100_TMA_2SM_LOAD_MULTICASTENS4_14ComposedLayoutINS4_7SwizzleILi1ELi4ELi3EEENS4_18smem_ptr_flag_bitsILi8EEENSW_INS5_IJNSA_ILi8EEESG_EEENS5_IJSG_SC_EEEEEEEvNS4_8identityENS4_18SM100_TMA_2SM_LOADES1E_vS1F_EENS_8epilogue10collective18CollectiveEpilogueINS1I_23Sm100TmaWarpSpecializedILi4ELi2ELi64ELb0ELb0EEEJNS5_IJNSA_ILi128EEESF_SG_EEENS5_IJNSW_IS1N_SC_EENSW_INSA_ILi64EEESC_EEEEESI_SJ_SI_SJ_NS1I_6fusion15FusionCallbacksIS1M_NS1T_17LinearCombinationISI_fSI_fLNS_15FloatRoundStyleE2EEES1O_S1S_JEEENS4_5SM1004TMEM4LOAD26SM100_TMEM_LOAD_32dp32b64xENS4_13SM90_TMA_LOADENS15_INS16_ILi2ELi4ELi3EEES19_NSW_INS5_IJS1A_S1Q_EEENS5_IJS1Q_SC_EEEEEEENS4_39AutoVectorizingCopyWithAssumedAlignmentILi128EEENS4_14SM90_TMA_STOREES28_S2A_S2A_EEEvvEEEEvNT_6ParamsE --------------------------
	.section	.nv.shared._ZN7cutlass13device_kernelINS_4gemm6kernel13GemmUniversalIN4cute5tupleIJiiiiEEENS1_10collective13CollectiveMmaINS1_35MainloopSm100TmaUmmaWarpSpecializedILi4ELi2ELi2ENS5_IJNS4_1CILi2EEESB_NSA_ILi1EEEEEEEENS5_IJNSA_ILi256EEESF_NSA_ILi32EEEEEENS_12float_e5m2_tENS5_IJlSC_lEEESI_SJ_NS4_8TiledMMAINS4_8MMA_AtomIJNS4_10MMA_TraitsINS4_25SM100_MMA_F8F6F4_2x1SM_SSEJSI_SI_fSF_SF_NS4_17integral_constantINS4_4UMMA5MajorELSQ_0EEESR_NSO_INSP_7ScaleInELSS_0EEEST_EEEEEENS4_6LayoutINS5_IJSC_SC_SC_EEENS5_IJNSA_ILi0EEESY_SY_EEEEENS5_IJNS4_10UnderscoreES11_S11_EEEEENS4_28SM100_TMA_2SM_LOAD_MULTICASTENS4_14ComposedLayoutINS4_7SwizzleILi1ELi4ELi3EEENS4_18smem_ptr_flag_bitsILi8EEENSW_INS5_IJNSA_ILi8EEESG_EEENS5_IJSG_SC_EEEEEEEvNS4_8identityENS4_18SM100_TMA_2SM_LOADES1E_vS1F_EENS_8epilogue10collective18CollectiveEpilogueINS1I_23Sm100TmaWarpSpecializedILi4ELi2ELi64ELb0ELb0EEEJNS5_IJNSA_ILi128EEESF_SG_EEENS5_IJNSW_IS1N_SC_EENSW_INSA_ILi64EEESC_EEEEESI_SJ_SI_SJ_NS1I_6fusion15FusionCallbacksIS1M_NS1T_17LinearCombinationISI_fSI_fLNS_15FloatRoundStyleE2EEES1O_S1S_JEEENS4_5SM1004TMEM4LOAD26SM100_TMEM_LOAD_32dp32b64xENS4_13SM90_TMA_LOADENS15_INS16_ILi2ELi4ELi3EEES19_NSW_INS5_IJS1A_S1Q_EEENS5_IJS1Q_SC_EEEEEEENS4_39AutoVectorizingCopyWithAssumedAlignmentILi128EEENS4_14SM90_TMA_STOREES28_S2A_S2A_EEEvvEEEEvNT_6ParamsE,"aw",@nobits
	.sectionflags	@""
	.align	16
	.zero		1024


//--------------------- .nv.shared.reserved.0     --------------------------
	.section	.nv.shared.reserved.0,"aw",@nobits
	.weak		__nv_reservedSMEM_offset_0_alias
	.size		__nv_reservedSMEM_offset_0_alias, 0, 64
	.other		__nv_reservedSMEM_offset_0_alias,@"STO_CUDA_RESERVED_SHARED STV_DEFAULT"
__nv_reservedSMEM_offset_0_alias:
	.zero		0
.nv.shared.reserved.0:
	.zero		64
	.weak		__nv_reservedSMEM_tcgen05_partition
	.type		__nv_reservedSMEM_tcgen05_partition,@object
	.size		__nv_reservedSMEM_tcgen05_partition,(.L_0 - __nv_reservedSMEM_tcgen05_partition)
__nv_reservedSMEM_tcgen05_partition:
	.zero		32
.L_0:


//--------------------- .nv.global                --------------------------
	.section	.nv.global,"aw",@nobits
.nv.global:
	.type		_ZN39_INTERNAL_43c5612a_4_k_cu_1b57f986_99144cute1_E,@object
	.size		_ZN39_INTERNAL_43c5612a_4_k_cu_1b57f986_99144cute1_E,(_ZN39_INTERNAL_43c5612a_4_k_cu_1b57f986_99144cuda3std3__45__cpo6cbeginE - _ZN39_INTERNAL_43c5612a_4_k_cu_1b57f986_99144cute1_E)
_ZN39_INTERNAL_43c5612a_4_k_cu_1b57f986_99144cute1_E:
	.zero		1
	.type		_ZN39_INTERNAL_43c5612a_4_k_cu_1b57f986_99144cuda3std3__45__cpo6cbeginE,@object
	.size		_ZN39_INTERNAL_43c5612a_4_k_cu_1b57f986_99144cuda3std3__45__cpo6cbeginE,(_ZN39_INTERNAL_43c5612a_4_k_cu_1b57f986_99144cuda3std3__48in_placeE - _ZN39_INTERNAL_43c5612a_4_k_cu_1b57f986_99144cuda3std3__45__cpo6cbeginE)
_ZN39_INTERNAL_43c5612a_4_k_cu_1b57f986_99144cuda3std3__45__cpo6cbeginE:
	.zero		1
	.type		_ZN39_INTERNAL_43c5612a_4_k_cu_1b57f986_99144cuda3std3__48in_placeE,@object
	.size		_ZN39_INTERNAL_43c5612a_4_k_cu_1b57f986_99144cuda3std3__48in_placeE,(_ZN39_INTERNAL_43c5612a_4_k_cu_1b57f986_99144cuda3std6ranges3__45__cpo9iter_moveE - _ZN39_INTERNAL_43c5612a_4_k_cu_1b57f986_99144cuda3std3__48in_placeE)
_ZN39_INTERNAL_43c5612a_4_k_cu_1b57f986_99144cuda3std3__48in_placeE:
	.zero		1
	.type		_ZN39_INTERNAL_43c5612a_4_k_cu_1b57f986_99144cuda3std6ranges3__45__cpo9iter_moveE,@object
	.size		_ZN39_INTERNAL_43c5612a_4_k_cu_1b57f986_99144cuda3std6ranges3__45__cpo9iter_moveE,(_ZN39_INTERNAL_43c5612a_4_k_cu_1b57f986_99144cuda3std3__45__cpo5beginE - _ZN39_INTERNAL_43c5612a_4_k_cu_1b57f986_99144cuda3std6ranges3__45__cpo9iter_moveE)
_ZN39_INTERNAL_43c5612a_4_k_cu_1b57f986_99144cuda3std6ranges3__45__cpo9iter_moveE:
	.zero		1
	.type		_ZN39_INTERNAL_43c5612a_4_k_cu_1b57f986_99144cuda3std3__45__cpo5beginE,@object
	.size		_ZN39_INTERNAL_43c5612a_4_k_cu_1b57f986_99144cuda3std3__45__cpo5beginE,(_ZN39_INTERNAL_43c5612a_4_k_cu_1b57f986_99144cuda3std3__441_GLOBAL__N__43c5612a_4_k_cu_1b57f986_99146ignoreE - _ZN39_INTERNAL_43c5612a_4_k_cu_1b57f986_99144cuda3std3__45__cpo5beginE)
_ZN39_INTERNAL_43c5612a_4_k_cu_1b57f986_99144cuda3std3__45__cpo5beginE:
	.zero		1
	.type		_ZN39_INTERNAL_43c5612a_4_k_cu_1b57f986_99144cuda3std3__441_GLOBAL__N__43c5612a_4_k_cu_1b57f986_99146ignoreE,@object
	.size		_ZN39_INTERNAL_43c5612a_4_k_cu_1b57f986_99144cuda3std3__441_GLOBAL__N__43c5612a_4_k_cu_1b57f986_99146ignoreE,(_ZN39_INTERNAL_43c5612a_4_k_cu_1b57f986_99144cute7productE - _ZN39_INTERNAL_43c5612a_4_k_cu_1b57f986_99144cuda3std3__441_GLOBAL__N__43c5612a_4_k_cu_1b57f986_99146ignoreE)
_ZN39_INTERNAL_43c5612a_4_k_cu_1b57f986_99144cuda3std3__441_GLOBAL__N__43c5612a_4_k_cu_1b57f986_99146ignoreE:
	.zero		1
	.type		_ZN39_INTERNAL_43c5612a_4_k_cu_1b57f986_99144cute7productE,@object
	.size		_ZN39_INTERNAL_43c5612a_4_k_cu_1b57f986_99144cute7productE,(_ZN39_INTERNAL_43c5612a_4_k_cu_1b57f986_99144cuda3std3__45__cpo3endE - _ZN39_INTERNAL_43c5612a_4_k_cu_1b57f986_99144cute7productE)
_ZN39_INTERNAL_43c5612a_4_k_cu_1b57f986_99144cute7productE:
	.zero		1
	.type		_ZN39_INTERNAL_43c5612a_4_k_cu_1b57f986_99144cuda3std3__45__cpo3endE,@object
	.size		_ZN39_INTERNAL_43c5612a_4_k_cu_1b57f986_99144cuda3std3__45__cpo3endE,(_ZN39_INTERNAL_43c5612a_4_k_cu_1b57f986_99144cuda3std3__419piecewise_constructE - _ZN39_INTERNAL_43c5612a_4_k_cu_1b57f986_99144cuda3std3__45__cpo3endE)
_ZN39_INTERNAL_43c5612a_4_k_cu_1b57f986_99144cuda3std3__45__cpo3endE:
	.zero		1
	.type		_ZN39_INTERNAL_43c5612a_4_k_cu_1b57f986_99144cuda3std3__419piecewise_constructE,@object
	.size		_ZN39_INTERNAL_43c5612a_4_k_cu_1b57f986_99144cuda3std3__419piecewise_constructE,(_ZN39_INTERNAL_43c5612a_4_k_cu_1b57f986_99144cuda3std3__45__cpo4cendE - _ZN39_INTERNAL_43c5612a_4_k_cu_1b57f986_99144cuda3std3__419piecewise_constructE)
_ZN39_INTERNAL_43c5612a_4_k_cu_1b57f986_99144cuda3std3__419piecewise_constructE:
	.zero		1
	.type		_ZN39_INTERNAL_43c5612a_4_k_cu_1b57f986_99144cuda3std3__45__cpo4cendE,@object
	.size		_ZN39_INTERNAL_43c5612a_4_k_cu_1b57f986_99144cuda3std3__45__cpo4cendE,(_ZN39_INTERNAL_43c5612a_4_k_cu_1b57f986_99144cuda3std6ranges3__45__cpo4swapE - _ZN39_INTERNAL_43c5612a_4_k_cu_1b57f986_99144cuda3std3__45__cpo4cendE)
_ZN39_INTERNAL_43c5612a_4_k_cu_1b57f986_99144cuda3std3__45__cpo4cendE:
	.zero		1
	.type		_ZN39_INTERNAL_43c5612a_4_k_cu_1b57f986_99144cuda3std6ranges3__45__cpo4swapE,@object
	.size		_ZN39_INTERNAL_43c5612a_4_k_cu_1b57f986_99144cuda3std6ranges3__45__cpo4swapE,(.L_11 - _ZN39_INTERNAL_43c5612a_4_k_cu_1b57f986_99144cuda3std6ranges3__45__cpo4swapE)
_ZN39_INTERNAL_43c5612a_4_k_cu_1b57f986_99144cuda3std6ranges3__45__cpo4swapE:
	.zero		1
.L_11:


//--------------------- .nv.constant0._ZN7cutlass13device_kernelINS_4gemm6kernel13GemmUniversalIN4cute5tupleIJiiiiEEENS1_10collective13CollectiveMmaINS1_35MainloopSm100TmaUmmaWarpSpecializedILi4ELi2ELi2ENS5_IJNS4_1CILi2EEESB_NSA_ILi1EEEEEEEENS5_IJNSA_ILi256EEESF_NSA_ILi32EEEEEENS_12float_e5m2_tENS5_IJlSC_lEEESI_SJ_NS4_8TiledMMAINS4_8MMA_AtomIJNS4_10MMA_TraitsINS4_25SM100_MMA_F8F6F4_2x1SM_SSEJSI_SI_fSF_SF_NS4_17integral_constantINS4_4UMMA5MajorELSQ_0EEESR_NSO_INSP_7ScaleInELSS_0EEEST_EEEEEENS4_6LayoutINS5_IJSC_SC_SC_EEENS5_IJNSA_ILi0EEESY_SY_EEEEENS5_IJNS4_10UnderscoreES11_S11_EEEEENS4_28SM100_TMA_2SM_LOAD_MULTICASTENS4_14ComposedLayoutINS4_7SwizzleILi1ELi4ELi3EEENS4_18smem_ptr_flag_bitsILi8EEENSW_INS5_IJNSA_ILi8EEESG_EEENS5_IJSG_SC_EEEEEEEvNS4_8identityENS4_18SM100_TMA_2SM_LOADES1E_vS1F_EENS_8epilogue10collective18CollectiveEpilogueINS1I_23Sm100TmaWarpSpecializedILi4ELi2ELi64ELb0ELb0EEEJNS5_IJNSA_ILi128EEESF_SG_EEENS5_IJNSW_IS1N_SC_EENSW_INSA_ILi64EEESC_EEEEESI_SJ_SI_SJ_NS1I_6fusion15FusionCallbacksIS1M_NS1T_17LinearCombinationISI_fSI_fLNS_15FloatRoundStyleE2EEES1O_S1S_JEEENS4_5SM1004TMEM4LOAD26SM100_TMEM_LOAD_32dp32b64xENS4_13SM90_TMA_LOADENS15_INS16_ILi2ELi4ELi3EEES19_NSW_INS5_IJS1A_S1Q_EEENS5_IJS1Q_SC_EEEEEEENS4_39AutoVectorizingCopyWithAssumedAlignmentILi128EEENS4_14SM90_TMA_STOREES28_S2A_S2A_EEEvvEEEEvNT_6ParamsE --------------------------
	.section	.nv.constant0._ZN7cutlass13device_kernelINS_4gemm6kernel13GemmUniversalIN4cute5tupleIJiiiiEEENS1_10collective13CollectiveMmaINS1_35MainloopSm100TmaUmmaWarpSpecializedILi4ELi2ELi2ENS5_IJNS4_1CILi2EEESB_NSA_ILi1EEEEEEEENS5_IJNSA_ILi256EEESF_NSA_ILi32EEEEEENS_12float_e5m2_tENS5_IJlSC_lEEESI_SJ_NS4_8TiledMMAINS4_8MMA_AtomIJNS4_10MMA_TraitsINS4_25SM100_MMA_F8F6F4_2x1SM_SSEJSI_SI_fSF_SF_NS4_17integral_constantINS4_4UMMA5MajorELSQ_0EEESR_NSO_INSP_7ScaleInELSS_0EEEST_EEEEEENS4_6LayoutINS5_IJSC_SC_SC_EEENS5_IJNSA_ILi0EEESY_SY_EEEEENS5_IJNS4_10UnderscoreES11_S11_EEEEENS4_28SM100_TMA_2SM_LOAD_MULTICASTENS4_14ComposedLayoutINS4_7SwizzleILi1ELi4ELi3EEENS4_18smem_ptr_flag_bitsILi8EEENSW_INS5_IJNSA_ILi8EEESG_EEENS5_IJSG_SC_EEEEEEEvNS4_8identityENS4_18SM100_TMA_2SM_LOADES1E_vS1F_EENS_8epilogue10collective18CollectiveEpilogueINS1I_23Sm100TmaWarpSpecializedILi4ELi2ELi64ELb0ELb0EEEJNS5_IJNSA_ILi128EEESF_SG_EEENS5_IJNSW_IS1N_SC_EENSW_INSA_ILi64EEESC_EEEEESI_SJ_SI_SJ_NS1I_6fusion15FusionCallbacksIS1M_NS1T_17LinearCombinationISI_fSI_fLNS_15FloatRoundStyleE2EEES1O_S1S_JEEENS4_5SM1004TMEM4LOAD26SM100_TMEM_LOAD_32dp32b64xENS4_13SM90_TMA_LOADENS15_INS16_ILi2ELi4ELi3EEES19_NSW_INS5_IJS1A_S1Q_EEENS5_IJS1Q_SC_EEEEEEENS4_39AutoVectorizingCopyWithAssumedAlignmentILi128EEENS4_14SM90_TMA_STOREES28_S2A_S2A_EEEvvEEEEvNT_6ParamsE,"a",@progbits
	.sectionflags	@""
	.align	4
.nv.constant0._ZN7cutlass13device_kernelINS_4gemm6kernel13GemmUniversalIN4cute5tupleIJiiiiEEENS1_10collective13CollectiveMmaINS1_35MainloopSm100TmaUmmaWarpSpecializedILi4ELi2ELi2ENS5_IJNS4_1CILi2EEESB_NSA_ILi1EEEEEEEENS5_IJNSA_ILi256EEESF_NSA_ILi32EEEEEENS_12float_e5m2_tENS5_IJlSC_lEEESI_SJ_NS4_8TiledMMAINS4_8MMA_AtomIJNS4_10MMA_TraitsINS4_25SM100_MMA_F8F6F4_2x1SM_SSEJSI_SI_fSF_SF_NS4_17integral_constantINS4_4UMMA5MajorELSQ_0EEESR_NSO_INSP_7ScaleInELSS_0EEEST_EEEEEENS4_6LayoutINS5_IJSC_SC_SC_EEENS5_IJNSA_ILi0EEESY_SY_EEEEENS5_IJNS4_10UnderscoreES11_S11_EEEEENS4_28SM100_TMA_2SM_LOAD_MULTICASTENS4_14ComposedLayoutINS4_7SwizzleILi1ELi4ELi3EEENS4_18smem_ptr_flag_bitsILi8EEENSW_INS5_IJNSA_ILi8EEESG_EEENS5_IJSG_SC_EEEEEEEvNS4_8identityENS4_18SM100_TMA_2SM_LOADES1E_vS1F_EENS_8epilogue10collective18CollectiveEpilogueINS1I_23Sm100TmaWarpSpecializedILi4ELi2ELi64ELb0ELb0EEEJNS5_IJNSA_ILi128EEESF_SG_EEENS5_IJNSW_IS1N_SC_EENSW_INSA_ILi64EEESC_EEEEESI_SJ_SI_SJ_NS1I_6fusion15FusionCallbacksIS1M_NS1T_17LinearCombinationISI_fSI_fLNS_15FloatRoundStyleE2EEES1O_S1S_JEEENS4_5SM1004TMEM4LOAD26SM100_TMEM_LOAD_32dp32b64xENS4_13SM90_TMA_LOADENS15_INS16_ILi2ELi4ELi3EEES19_NSW_INS5_IJS1A_S1Q_EEENS5_IJS1Q_SC_EEEEEEENS4_39AutoVectorizingCopyWithAssumedAlignmentILi128EEENS4_14SM90_TMA_STOREES28_S2A_S2A_EEEvvEEEEvNT_6ParamsE:
	.zero		2944


//--------------------- SYMBOLS --------------------------

	.type		.nv.reservedSmem.offset0,@object
	.size		.nv.reservedSmem.offset0,0x4
	.type		.nv.reservedSmem.cap,@object
	.size		.nv.reservedSmem.cap,0x4
	.type		__assertfail,@function
